// auto-generated by cutlass_sweep.gemm — config: {"arch": "sm_90", "cluster_m": 1, "cluster_n": 1, "dtype": "bf16", "stages": 5, "tile_k": 32, "tile_m": 128, "tile_n": 64}
#include "cutlass/cutlass.h"
#include "cutlass/gemm/collective/collective_builder.hpp"
#include "cutlass/gemm/device/gemm_universal_adapter.h"
#include "cutlass/gemm/kernel/gemm_universal.hpp"
#include "cutlass/epilogue/collective/collective_builder.hpp"

using ElemA = cutlass::bfloat16_t;
using ElemB = cutlass::bfloat16_t;
using ElemCD = cutlass::bfloat16_t;
using Acc  = float;
using TileShape    = cute::Shape<cute::_128, cute::_64, cute::_32>;
using ClusterShape = cute::Shape<cute::_1, cute::_1, cute::_1>;

using CollectiveEpilogue = typename cutlass::epilogue::collective::CollectiveBuilder<
    cutlass::arch::Sm90, cutlass::arch::OpClassTensorOp,
    TileShape, ClusterShape,
    cutlass::epilogue::collective::EpilogueTileAuto,
    Acc, Acc,
    ElemCD, cutlass::layout::RowMajor, 128 / cutlass::sizeof_bits<ElemCD>::value,
    ElemCD, cutlass::layout::RowMajor, 128 / cutlass::sizeof_bits<ElemCD>::value,
    cutlass::epilogue::collective::EpilogueScheduleAuto
  >::CollectiveOp;

using CollectiveMainloop = typename cutlass::gemm::collective::CollectiveBuilder<
    cutlass::arch::Sm90, cutlass::arch::OpClassTensorOp,
    ElemA, cutlass::layout::RowMajor, 128 / cutlass::sizeof_bits<ElemA>::value,
    ElemB, cutlass::layout::ColumnMajor, 128 / cutlass::sizeof_bits<ElemB>::value,
    Acc,
    TileShape, ClusterShape,
    cutlass::gemm::collective::StageCount<5>,
    cutlass::gemm::collective::KernelScheduleAuto
  >::CollectiveOp;

using GemmKernel = cutlass::gemm::kernel::GemmUniversal<
    cute::Shape<int,int,int,int>,
    CollectiveMainloop,
    CollectiveEpilogue
>;
using Gemm = cutlass::gemm::device::GemmUniversalAdapter<GemmKernel>;

// Force the device kernel symbol into the cubin without needing a host main.
auto* _anchor = &cutlass::device_kernel<GemmKernel>;


// ===== COMPILED SASS (sm_90a) =====

	.target	sm_90a

	.elftype	@"ET_EXEC"


//--------------------- .note.nv.tkinfo           --------------------------
	.section	.note.nv.tkinfo,"",@"SHT_NOTE"
	.sectionflags	@"SHF_NOTE_NV_TKINFO"
	.tkinfo
        /*0018*/ 	.word	0x00000002
        /*0030*/ 	.string	""
        /*0030*/ 	.string	"ptxas"
        /*0030*/ 	.string	"Cuda compilation tools, release 13.0, V13.0.88"
        /*0030*/ 	.string	"Build cuda_13.0.r13.0/compiler.36424714_0"
        /*0030*/ 	.string	"-arch sm_90a -m 64 "



//--------------------- .note.nv.cuinfo           --------------------------
	.section	.note.nv.cuinfo,"",@"SHT_NOTE"
	.sectionflags	@"SHF_NOTE_NV_CUINFO"
        /*0018*/ 	.short	0x0002
        /*001a*/ 	.short	0x005a
        /*001c*/ 	.short	0x0082
	.zero		2


//--------------------- .nv.info                  --------------------------
	.section	.nv.info,"",@"SHT_CUDA_INFO"
	.align	4


	//----- nvinfo : EIATTR_REGCOUNT
	.align		4
        /*0000*/ 	.byte	0x04, 0x2f
        /*0002*/ 	.short	(.L_15 - .L_14)
	.align		4
.L_14:
        /*0004*/ 	.word	index@(_ZN7cutlass13device_kernelINS_4gemm6kernel13GemmUniversalIN4cute5tupleIJiiiiEEENS1_10collective13CollectiveMmaINS1_34MainloopSm90TmaGmmaWarpSpecializedILi5ENS5_IJNS4_1CILi1EEESB_SB_EEENS1_35KernelTmaWarpSpecializedCooperativeEEENS5_IJNSA_ILi128EEENSA_ILi64EEENSA_ILi32EEEEEENS_10bfloat16_tENS5_IJlSB_lEEESJ_SK_NS4_8TiledMMAINS4_8MMA_AtomIJNS4_4SM904GMMA27MMA_64x64x16_F32BF16BF16_SSILNSO_5MajorE0ELSQ_0ELNSO_7ScaleInE1ELSR_1EEEEEENS4_6LayoutINS5_IJNSA_ILi2EEESB_SB_EEENS5_IJSB_NSA_ILi0EEESX_EEEEENS5_IJNS4_10UnderscoreES10_S10_EEEEENS4_13SM90_TMA_LOADENS4_14ComposedLayoutINS4_7SwizzleILi2ELi4ELi3EEENS4_18smem_ptr_flag_bitsILi16EEENSU_INS5_IJNSA_ILi8EEESH_EEENS5_IJSH_SB_EEEEEEEvNS4_8identityES13_S1D_vS1E_EENS_8epilogue10collective6detail29Sm90TmaWarpSpecializedAdapterINS1H_15DefaultEpilogueISJ_SK_SK_NS1G_6thread17LinearCombinationISJ_Li1EffLNS1L_9ScaleType4KindE0ELNS_15FloatRoundStyleE2ESJ_EENS1_15EpilogueDefaultEEEEEvvEEEEvNT_6ParamsE)
        /*0008*/ 	.word	0x000000a8


	//----- nvinfo : EIATTR_FRAME_SIZE
	.align		4
.L_15:
        /*000c*/ 	.byte	0x04, 0x11
        /*000e*/ 	.short	(.L_17 - .L_16)
	.align		4
.L_16:
        /*0010*/ 	.word	index@(_ZN7cutlass13device_kernelINS_4gemm6kernel13GemmUniversalIN4cute5tupleIJiiiiEEENS1_10collective13CollectiveMmaINS1_34MainloopSm90TmaGmmaWarpSpecializedILi5ENS5_IJNS4_1CILi1EEESB_SB_EEENS1_35KernelTmaWarpSpecializedCooperativeEEENS5_IJNSA_ILi128EEENSA_ILi64EEENSA_ILi32EEEEEENS_10bfloat16_tENS5_IJlSB_lEEESJ_SK_NS4_8TiledMMAINS4_8MMA_AtomIJNS4_4SM904GMMA27MMA_64x64x16_F32BF16BF16_SSILNSO_5MajorE0ELSQ_0ELNSO_7ScaleInE1ELSR_1EEEEEENS4_6LayoutINS5_IJNSA_ILi2EEESB_SB_EEENS5_IJSB_NSA_ILi0EEESX_EEEEENS5_IJNS4_10UnderscoreES10_S10_EEEEENS4_13SM90_TMA_LOADENS4_14ComposedLayoutINS4_7SwizzleILi2ELi4ELi3EEENS4_18smem_ptr_flag_bitsILi16EEENSU_INS5_IJNSA_ILi8EEESH_EEENS5_IJSH_SB_EEEEEEEvNS4_8identityES13_S1D_vS1E_EENS_8epilogue10collective6detail29Sm90TmaWarpSpecializedAdapterINS1H_15DefaultEpilogueISJ_SK_SK_NS1G_6thread17LinearCombinationISJ_Li1EffLNS1L_9ScaleType4KindE0ELNS_15FloatRoundStyleE2ESJ_EENS1_15EpilogueDefaultEEEEEvvEEEEvNT_6ParamsE)
        /*0014*/ 	.word	0x00000000


	//----- nvinfo : EIATTR_MIN_STACK_SIZE
	.align		4
.L_17:
        /*0018*/ 	.byte	0x04, 0x12
        /*001a*/ 	.short	(.L_19 - .L_18)
	.align		4
.L_18:
        /*001c*/ 	.word	index@(_ZN7cutlass13device_kernelINS_4gemm6kernel13GemmUniversalIN4cute5tupleIJiiiiEEENS1_10collective13CollectiveMmaINS1_34MainloopSm90TmaGmmaWarpSpecializedILi5ENS5_IJNS4_1CILi1EEESB_SB_EEENS1_35KernelTmaWarpSpecializedCooperativeEEENS5_IJNSA_ILi128EEENSA_ILi64EEENSA_ILi32EEEEEENS_10bfloat16_tENS5_IJlSB_lEEESJ_SK_NS4_8TiledMMAINS4_8MMA_AtomIJNS4_4SM904GMMA27MMA_64x64x16_F32BF16BF16_SSILNSO_5MajorE0ELSQ_0ELNSO_7ScaleInE1ELSR_1EEEEEENS4_6LayoutINS5_IJNSA_ILi2EEESB_SB_EEENS5_IJSB_NSA_ILi0EEESX_EEEEENS5_IJNS4_10UnderscoreES10_S10_EEEEENS4_13SM90_TMA_LOADENS4_14ComposedLayoutINS4_7SwizzleILi2ELi4ELi3EEENS4_18smem_ptr_flag_bitsILi16EEENSU_INS5_IJNSA_ILi8EEESH_EEENS5_IJSH_SB_EEEEEEEvNS4_8identityES13_S1D_vS1E_EENS_8epilogue10collective6detail29Sm90TmaWarpSpecializedAdapterINS1H_15DefaultEpilogueISJ_SK_SK_NS1G_6thread17LinearCombinationISJ_Li1EffLNS1L_9ScaleType4KindE0ELNS_15FloatRoundStyleE2ESJ_EENS1_15EpilogueDefaultEEEEEvvEEEEvNT_6ParamsE)
        /*0020*/ 	.word	0x00000000
.L_19:


//--------------------- .nv.compat                --------------------------
	.section	.nv.compat,"",@"SHT_CUDA_COMPAT_INFO"
	.align	4
        /*0000*/ 	.byte	0x02, 0x09, 0x01, 0x00, 0x02, 0x02, 0x04, 0x00, 0x02, 0x05, 0x05, 0x00, 0x03, 0x07, 0x01, 0x01
        /*0010*/ 	.byte	0x02, 0x03, 0x01, 0x00, 0x02, 0x06, 0x01, 0x00, 0x04, 0x0b, 0x08, 0x00, 0x00, 0x00, 0x00, 0x00
        /*0020*/ 	.byte	0x00, 0x00, 0x00, 0x00


//--------------------- .nv.info._ZN7cutlass13device_kernelINS_4gemm6kernel13GemmUniversalIN4cute5tupleIJiiiiEEENS1_10collective13CollectiveMmaINS1_34MainloopSm90TmaGmmaWarpSpecializedILi5ENS5_IJNS4_1CILi1EEESB_SB_EEENS1_35KernelTmaWarpSpecializedCooperativeEEENS5_IJNSA_ILi128EEENSA_ILi64EEENSA_ILi32EEEEEENS_10bfloat16_tENS5_IJlSB_lEEESJ_SK_NS4_8TiledMMAINS4_8MMA_AtomIJNS4_4SM904GMMA27MMA_64x64x16_F32BF16BF16_SSILNSO_5MajorE0ELSQ_0ELNSO_7ScaleInE1ELSR_1EEEEEENS4_6LayoutINS5_IJNSA_ILi2EEESB_SB_EEENS5_IJSB_NSA_ILi0EEESX_EEEEENS5_IJNS4_10UnderscoreES10_S10_EEEEENS4_13SM90_TMA_LOADENS4_14ComposedLayoutINS4_7SwizzleILi2ELi4ELi3EEENS4_18smem_ptr_flag_bitsILi16EEENSU_INS5_IJNSA_ILi8EEESH_EEENS5_IJSH_SB_EEEEEEEvNS4_8identityES13_S1D_vS1E_EENS_8epilogue10collective6detail29Sm90TmaWarpSpecializedAdapterINS1H_15DefaultEpilogueISJ_SK_SK_NS1G_6thread17LinearCombinationISJ_Li1EffLNS1L_9ScaleType4KindE0ELNS_15FloatRoundStyleE2ESJ_EENS1_15EpilogueDefaultEEEEEvvEEEEvNT_6ParamsE --------------------------
	.section	.nv.info._ZN7cutlass13device_kernelINS_4gemm6kernel13GemmUniversalIN4cute5tupleIJiiiiEEENS1_10collective13CollectiveMmaINS1_34MainloopSm90TmaGmmaWarpSpecializedILi5ENS5_IJNS4_1CILi1EEESB_SB_EEENS1_35KernelTmaWarpSpecializedCooperativeEEENS5_IJNSA_ILi128EEENSA_ILi64EEENSA_ILi32EEEEEENS_10bfloat16_tENS5_IJlSB_lEEESJ_SK_NS4_8TiledMMAINS4_8MMA_AtomIJNS4_4SM904GMMA27MMA_64x64x16_F32BF16BF16_SSILNSO_5MajorE0ELSQ_0ELNSO_7ScaleInE1ELSR_1EEEEEENS4_6LayoutINS5_IJNSA_ILi2EEESB_SB_EEENS5_IJSB_NSA_ILi0EEESX_EEEEENS5_IJNS4_10UnderscoreES10_S10_EEEEENS4_13SM90_TMA_LOADENS4_14ComposedLayoutINS4_7SwizzleILi2ELi4ELi3EEENS4_18smem_ptr_flag_bitsILi16EEENSU_INS5_IJNSA_ILi8EEESH_EEENS5_IJSH_SB_EEEEEEEvNS4_8identityES13_S1D_vS1E_EENS_8epilogue10collective6detail29Sm90TmaWarpSpecializedAdapterINS1H_15DefaultEpilogueISJ_SK_SK_NS1G_6thread17LinearCombinationISJ_Li1EffLNS1L_9ScaleType4KindE0ELNS_15FloatRoundStyleE2ESJ_EENS1_15EpilogueDefaultEEEEEvvEEEEvNT_6ParamsE,"",@"SHT_CUDA_INFO"
	.sectionflags	@""
	.align	4


	//----- nvinfo : EIATTR_CUDA_API_VERSION
	.align		4
        /*0000*/ 	.byte	0x04, 0x37
        /*0002*/ 	.short	(.L_21 - .L_20)
.L_20:
        /*0004*/ 	.word	0x00000082


	//----- nvinfo : EIATTR_KPARAM_INFO
	.align		4
.L_21:
        /*0008*/ 	.byte	0x04, 0x17
        /*000a*/ 	.short	(.L_23 - .L_22)
.L_22:
        /*000c*/ 	.word	0x00000000
        /*0010*/ 	.short	0x0000
        /*0012*/ 	.short	0x0070
        /*0014*/ 	.byte	0x00, 0xf0, 0x01, 0x10


	//----- nvinfo : EIATTR_SPARSE_MMA_MASK
	.align		4
.L_23:
        /*0018*/ 	.byte	0x03, 0x50
        /*001a*/ 	.short	0x0000


	//----- nvinfo : EIATTR_MAXREG_COUNT
	.align		4
        /*001c*/ 	.byte	0x03, 0x1b
        /*001e*/ 	.short	0x00a8


	//----- nvinfo : EIATTR_NUM_BARRIERS
	.align		4
        /*0020*/ 	.byte	0x02, 0x4c
        /*0022*/ 	.byte	0x01
	.zero		1


	//----- nvinfo : EIATTR_EXTERNS
	.align		4
        /*0024*/ 	.byte	0x04, 0x0f
        /*0026*/ 	.short	(.L_25 - .L_24)


	//   ....[0]....
	.align		4
.L_24:
        /*0028*/ 	.word	index@(__assertfail)


	//----- nvinfo : EIATTR_MERCURY_ISA_VERSION
	.align		4
.L_25:
        /*002c*/ 	.byte	0x03, 0x5f
        /*002e*/ 	.short	0x0101


	//----- nvinfo : EIATTR_INT_WARP_WIDE_INSTR_OFFSETS
	.align		4
        /*0030*/ 	.byte	0x04, 0x31
        /*0032*/ 	.short	(.L_27 - .L_26)


	//   ....[0]....
.L_26:
        /*0034*/ 	.word	0x000003d0


	//   ....[1]....
        /*0038*/ 	.word	0x00000400


	//   ....[2]....
        /*003c*/ 	.word	0x000004e0


	//----- nvinfo : EIATTR_COOP_GROUP_MASK_REGIDS
	.align		4
.L_27:
        /*0040*/ 	.byte	0x04, 0x29
        /*0042*/ 	.short	(.L_29 - .L_28)


	//   ....[0]....
.L_28:
        /*0044*/ 	.word	0xffffffff


	//   ....[1]....
        /*0048*/ 	.word	0xffffffff


	//   ....[2]....
        /*004c*/ 	.word	0xffffffff


	//   ....[3]....
        /*0050*/ 	.word	0xffffffff


	//   ....[4]....
        /*0054*/ 	.word	0xffffffff


	//----- nvinfo : EIATTR_COOP_GROUP_INSTR_OFFSETS
	.align		4
.L_29:
        /*0058*/ 	.byte	0x04, 0x28
        /*005a*/ 	.short	(.L_31 - .L_30)


	//   ....[0]....
.L_30:
        /*005c*/ 	.word	0x00000060


	//   ....[1]....
        /*0060*/ 	.word	0x00000070


	//   ....[2]....
        /*0064*/ 	.word	0x00000130


	//   ....[3]....
        /*0068*/ 	.word	0x000002e0


	//   ....[4]....
        /*006c*/ 	.word	0x00000f90


	//----- nvinfo : EIATTR_REG_RECONFIG
	.align		4
.L_31:
        /*0070*/ 	.byte	0x01, 0x54
	.zero		2


	//----- nvinfo : EIATTR_SYSCALL_OFFSETS
	.align		4
        /*0074*/ 	.byte	0x04, 0x46
        /*0076*/ 	.short	(.L_33 - .L_32)


	//   ....[0]....
.L_32:
        /*0078*/ 	.word	0x00001150


	//----- nvinfo : EIATTR_MBARRIER_INSTR_OFFSETS
	.align		4
.L_33:
        /*007c*/ 	.byte	0x04, 0x39
        /*007e*/ 	.short	(.L_35 - .L_34)


	//   ....[0]....
.L_34:
        /*0080*/ 	.word	0x00000230
        /*0084*/ 	.word	0x000000ff
        /*0088*/ 	.word	0x00000000
        /*008c*/ 	.short	0x0100
        /*008e*/ 	.byte	0x08
	.zero		1


	//   ....[1]....
        /*0090*/ 	.word	0x00000240
        /*0094*/ 	.word	0x000000ff
        /*0098*/ 	.word	0x00000028
        /*009c*/ 	.short	0x0100
        /*009e*/ 	.byte	0x08
	.zero		1


	//   ....[2]....
        /*00a0*/ 	.word	0x00000250
        /*00a4*/ 	.word	0x000000ff
        /*00a8*/ 	.word	0x00000008
        /*00ac*/ 	.short	0x0100
        /*00ae*/ 	.byte	0x08
	.zero		1


	//   ....[3]....
        /*00b0*/ 	.word	0x00000260
        /*00b4*/ 	.word	0x000000ff
        /*00b8*/ 	.word	0x00000030
        /*00bc*/ 	.short	0x0100
        /*00be*/ 	.byte	0x08
	.zero		1


	//   ....[4]....
        /*00c0*/ 	.word	0x00000270
        /*00c4*/ 	.word	0x000000ff
        /*00c8*/ 	.word	0x00000010
        /*00cc*/ 	.short	0x0100
        /*00ce*/ 	.byte	0x08
	.zero		1


	//   ....[5]....
        /*00d0*/ 	.word	0x00000280
        /*00d4*/ 	.word	0x000000ff
        /*00d8*/ 	.word	0x00000038
        /*00dc*/ 	.short	0x0100
        /*00de*/ 	.byte	0x08
	.zero		1


	//   ....[6]....
        /*00e0*/ 	.word	0x00000290
        /*00e4*/ 	.word	0x000000ff
        /*00e8*/ 	.word	0x00000018
        /*00ec*/ 	.short	0x0100
        /*00ee*/ 	.byte	0x08
	.zero		1


	//   ....[7]....
        /*00f0*/ 	.word	0x000002a0
        /*00f4*/ 	.word	0x000000ff
        /*00f8*/ 	.word	0x00000040
        /*00fc*/ 	.short	0x0100
        /*00fe*/ 	.byte	0x08
	.zero		1


	//   ....[8]....
        /*0100*/ 	.word	0x000002b0
        /*0104*/ 	.word	0x000000ff
        /*0108*/ 	.word	0x00000020
        /*010c*/ 	.short	0x0100
        /*010e*/ 	.byte	0x08
	.zero		1


	//   ....[9]....
        /*0110*/ 	.word	0x000002c0
        /*0114*/ 	.word	0x000000ff
        /*0118*/ 	.word	0x00000048
        /*011c*/ 	.short	0x0100
        /*011e*/ 	.byte	0x08
	.zero		1


	//   ....[10]....
        /*0120*/ 	.word	0x00000550
        /*0124*/ 	.word	0x000000ff
        /*0128*/ 	.word	0x00000060
        /*012c*/ 	.short	0x0100
        /*012e*/ 	.byte	0x06
	.zero		1


	//   ....[11]....
        /*0130*/ 	.word	0x000005b0
        /*0134*/ 	.word	0x000000ff
        /*0138*/ 	.word	0x00000068
        /*013c*/ 	.short	0x0100
        /*013e*/ 	.byte	0x06
	.zero		1


	//   ....[12]....
        /*0140*/ 	.word	0x000011d0
        /*0144*/ 	.word	0x00000003
        /*0148*/ 	.word	0x00000000
        /*014c*/ 	.short	0x010a
        /*014e*/ 	.byte	0x3f
	.zero		1


	//   ....[13]....
        /*0150*/ 	.word	0x00001210
        /*0154*/ 	.word	0x00000003
        /*0158*/ 	.word	0x00000000
        /*015c*/ 	.short	0x010a
        /*015e*/ 	.byte	0x3f
	.zero		1


	//   ....[14]....
        /*0160*/ 	.word	0x000014b0
        /*0164*/ 	.word	0x000000ff
        /*0168*/ 	.word	0x00000000
        /*016c*/ 	.short	0x010a
        /*016e*/ 	.byte	0x04
	.zero		1


	//   ....[15]....
        /*0170*/ 	.word	0x000014f0
        /*0174*/ 	.word	0x000000ff
        /*0178*/ 	.word	0x00000000
        /*017c*/ 	.short	0x010a
        /*017e*/ 	.byte	0x04
	.zero		1


	//   ....[16]....
        /*0180*/ 	.word	0x00001650
        /*0184*/ 	.word	0x000000ff
        /*0188*/ 	.word	0x00000000
        /*018c*/ 	.short	0x0101
        /*018e*/ 	.byte	0x04
	.zero		1


	//   ....[17]....
        /*0190*/ 	.word	0x00001850
        /*0194*/ 	.word	0x000000ff
        /*0198*/ 	.word	0x00000000
        /*019c*/ 	.short	0x0101
        /*019e*/ 	.byte	0x06
	.zero		1


	//   ....[18]....
        /*01a0*/ 	.word	0x00004de0
        /*01a4*/ 	.word	0x0000000e
        /*01a8*/ 	.word	0x00000028
        /*01ac*/ 	.short	0x010a
        /*01ae*/ 	.byte	0x3f
	.zero		1


	//   ....[19]....
        /*01b0*/ 	.word	0x00005160
        /*01b4*/ 	.word	0x00000006
        /*01b8*/ 	.word	0x00000068
        /*01bc*/ 	.short	0x0101
        /*01be*/ 	.byte	0x3f
	.zero		1


	//   ....[20]....
        /*01c0*/ 	.word	0x00005890
        /*01c4*/ 	.word	0x00000007
        /*01c8*/ 	.word	0x00000000
        /*01cc*/ 	.short	0x010a
        /*01ce*/ 	.byte	0x3f
	.zero		1


	//   ....[21]....
        /*01d0*/ 	.word	0x00005910
        /*01d4*/ 	.word	0x00000009
        /*01d8*/ 	.word	0x00000000
        /*01dc*/ 	.short	0x010a
        /*01de*/ 	.byte	0x3f
	.zero		1


	//   ....[22]....
        /*01e0*/ 	.word	0x000059a0
        /*01e4*/ 	.word	0x00000006
        /*01e8*/ 	.word	0x00000000
        /*01ec*/ 	.short	0x010a
        /*01ee*/ 	.byte	0x3f
	.zero		1


	//   ....[23]....
        /*01f0*/ 	.word	0x00005a30
        /*01f4*/ 	.word	0x00000009
        /*01f8*/ 	.word	0x00000000
        /*01fc*/ 	.short	0x010a
        /*01fe*/ 	.byte	0x3f
	.zero		1


	//   ....[24]....
        /*0200*/ 	.word	0x00005ac0
        /*0204*/ 	.word	0x00000003
        /*0208*/ 	.word	0x00000000
        /*020c*/ 	.short	0x010a
        /*020e*/ 	.byte	0x3f
	.zero		1


	//   ....[25]....
        /*0210*/ 	.word	0x00005b20
        /*0214*/ 	.word	0x00000003
        /*0218*/ 	.word	0x00000000
        /*021c*/ 	.short	0x010a
        /*021e*/ 	.byte	0x3f
	.zero		1


	//   ....[26]....
        /*0220*/ 	.word	0x00005b80
        /*0224*/ 	.word	0x00000004
        /*0228*/ 	.word	0x00000000
        /*022c*/ 	.short	0x010a
        /*022e*/ 	.byte	0x3f
	.zero		1


	//   ....[27]....
        /*0230*/ 	.word	0x00005c50
        /*0234*/ 	.word	0x0000000e
        /*0238*/ 	.word	0x00000028
        /*023c*/ 	.short	0x010a
        /*023e*/ 	.byte	0x3f
	.zero		1


	//   ....[28]....
        /*0240*/ 	.word	0x00005d20
        /*0244*/ 	.word	0x00000007
        /*0248*/ 	.word	0x00000000
        /*024c*/ 	.short	0x010a
        /*024e*/ 	.byte	0x3f
	.zero		1


	//   ....[29]....
        /*0250*/ 	.word	0x00005d70
        /*0254*/ 	.word	0x00000009
        /*0258*/ 	.word	0x00000000
        /*025c*/ 	.short	0x010a
        /*025e*/ 	.byte	0x3f
	.zero		1


	//   ....[30]....
        /*0260*/ 	.word	0x00005dc0
        /*0264*/ 	.word	0x00000006
        /*0268*/ 	.word	0x00000000
        /*026c*/ 	.short	0x010a
        /*026e*/ 	.byte	0x3f
	.zero		1


	//   ....[31]....
        /*0270*/ 	.word	0x00005e10
        /*0274*/ 	.word	0x00000009
        /*0278*/ 	.word	0x00000000
        /*027c*/ 	.short	0x010a
        /*027e*/ 	.byte	0x3f
	.zero		1


	//----- nvinfo : EIATTR_NUM_MBARRIERS
	.align		4
.L_35:
        /*0280*/ 	.byte	0x03, 0x38
        /*0282*/ 	.short	0x000c


	//----- nvinfo : EIATTR_EXIT_INSTR_OFFSETS
	.align		4
        /*0284*/ 	.byte	0x04, 0x1c
        /*0286*/ 	.short	(.L_37 - .L_36)


	//   ....[0]....
.L_36:
        /*0288*/ 	.word	0x00000600


	//   ....[1]....
        /*028c*/ 	.word	0x00000ec0


	//   ....[2]....
        /*0290*/ 	.word	0x00004450


	//   ....[3]....
        /*0294*/ 	.word	0x00004a80


	//   ....[4]....
        /*0298*/ 	.word	0x00005b10


	//----- nvinfo : EIATTR_MAX_THREADS
	.align		4
.L_37:
        /*029c*/ 	.byte	0x04, 0x05
        /*029e*/ 	.short	(.L_39 - .L_38)
.L_38:
        /*02a0*/ 	.word	0x00000180
        /*02a4*/ 	.word	0x00000001
        /*02a8*/ 	.word	0x00000001


	//----- nvinfo : EIATTR_CRS_STACK_SIZE
	.align		4
.L_39:
        /*02ac*/ 	.byte	0x04, 0x1e
        /*02ae*/ 	.short	(.L_41 - .L_40)
.L_40:
        /*02b0*/ 	.word	0x00000000


	//----- nvinfo : EIATTR_CBANK_PARAM_SIZE
	.align		4
.L_41:
        /*02b4*/ 	.byte	0x03, 0x19
        /*02b6*/ 	.short	0x0470


	//----- nvinfo : EIATTR_PARAM_CBANK
	.align		4
        /*02b8*/ 	.byte	0x04, 0x0a
        /*02ba*/ 	.short	(.L_43 - .L_42)
	.align		4
.L_42:
        /*02bc*/ 	.word	index@(.nv.constant0._ZN7cutlass13device_kernelINS_4gemm6kernel13GemmUniversalIN4cute5tupleIJiiiiEEENS1_10collective13CollectiveMmaINS1_34MainloopSm90TmaGmmaWarpSpecializedILi5ENS5_IJNS4_1CILi1EEESB_SB_EEENS1_35KernelTmaWarpSpecializedCooperativeEEENS5_IJNSA_ILi128EEENSA_ILi64EEENSA_ILi32EEEEEENS_10bfloat16_tENS5_IJlSB_lEEESJ_SK_NS4_8TiledMMAINS4_8MMA_AtomIJNS4_4SM904GMMA27MMA_64x64x16_F32BF16BF16_SSILNSO_5MajorE0ELSQ_0ELNSO_7ScaleInE1ELSR_1EEEEEENS4_6LayoutINS5_IJNSA_ILi2EEESB_SB_EEENS5_IJSB_NSA_ILi0EEESX_EEEEENS5_IJNS4_10UnderscoreES10_S10_EEEEENS4_13SM90_TMA_LOADENS4_14ComposedLayoutINS4_7SwizzleILi2ELi4ELi3EEENS4_18smem_ptr_flag_bitsILi16EEENSU_INS5_IJNSA_ILi8EEESH_EEENS5_IJSH_SB_EEEEEEEvNS4_8identityES13_S1D_vS1E_EENS_8epilogue10collective6detail29Sm90TmaWarpSpecializedAdapterINS1H_15DefaultEpilogueISJ_SK_SK_NS1G_6thread17LinearCombinationISJ_Li1EffLNS1L_9ScaleType4KindE0ELNS_15FloatRoundStyleE2ESJ_EENS1_15EpilogueDefaultEEEEEvvEEEEvNT_6ParamsE)
        /*02c0*/ 	.short	0x0210
        /*02c2*/ 	.short	0x0470


	//----- nvinfo : EIATTR_SW_WAR
	.align		4
.L_43:
        /*02c4*/ 	.byte	0x04, 0x36
        /*02c6*/ 	.short	(.L_45 - .L_44)
.L_44:
        /*02c8*/ 	.word	0x00000008
.L_45:


//--------------------- .nv.callgraph             --------------------------
	.section	.nv.callgraph,"",@"SHT_CUDA_CALLGRAPH"
	.align	4
	.sectionentsize	8
	.align		4
        /*0000*/ 	.word	0x00000000
	.align		4
        /*0004*/ 	.word	0xffffffff
	.align		4
        /*0008*/ 	.word	index@(_ZN7cutlass13device_kernelINS_4gemm6kernel13GemmUniversalIN4cute5tupleIJiiiiEEENS1_10collective13CollectiveMmaINS1_34MainloopSm90TmaGmmaWarpSpecializedILi5ENS5_IJNS4_1CILi1EEESB_SB_EEENS1_35KernelTmaWarpSpecializedCooperativeEEENS5_IJNSA_ILi128EEENSA_ILi64EEENSA_ILi32EEEEEENS_10bfloat16_tENS5_IJlSB_lEEESJ_SK_NS4_8TiledMMAINS4_8MMA_AtomIJNS4_4SM904GMMA27MMA_64x64x16_F32BF16BF16_SSILNSO_5MajorE0ELSQ_0ELNSO_7ScaleInE1ELSR_1EEEEEENS4_6LayoutINS5_IJNSA_ILi2EEESB_SB_EEENS5_IJSB_NSA_ILi0EEESX_EEEEENS5_IJNS4_10UnderscoreES10_S10_EEEEENS4_13SM90_TMA_LOADENS4_14ComposedLayoutINS4_7SwizzleILi2ELi4ELi3EEENS4_18smem_ptr_flag_bitsILi16EEENSU_INS5_IJNSA_ILi8EEESH_EEENS5_IJSH_SB_EEEEEEEvNS4_8identityES13_S1D_vS1E_EENS_8epilogue10collective6detail29Sm90TmaWarpSpecializedAdapterINS1H_15DefaultEpilogueISJ_SK_SK_NS1G_6thread17LinearCombinationISJ_Li1EffLNS1L_9ScaleType4KindE0ELNS_15FloatRoundStyleE2ESJ_EENS1_15EpilogueDefaultEEEEEvvEEEEvNT_6ParamsE)
	.align		4
        /*000c*/ 	.word	index@(__assertfail)
	.align		4
        /*0010*/ 	.word	0x00000000
	.align		4
        /*0014*/ 	.word	0xfffffffe
	.align		4
        /*0018*/ 	.word	0x00000000
	.align		4
        /*001c*/ 	.word	0xfffffffd
	.align		4
        /*0020*/ 	.word	0x00000000
	.align		4
        /*0024*/ 	.word	0xfffffffc


//--------------------- .nv.constant4             --------------------------
	.section	.nv.constant4,"a",@progbits
	.align	8
	.align		8
.nv.constant4:
        /*0000*/ 	.dword	__assertfail
	.align		8
        /*0008*/ 	.dword	__unnamed_1
	.align		8
        /*0010*/ 	.dword	_ZN39_INTERNAL_65b7ca89_4_k_cu_af261169_31254cuda3std3__45__cpo5beginE
	.align		8
        /*0018*/ 	.dword	_ZN39_INTERNAL_65b7ca89_4_k_cu_af261169_31254cuda3std3__45__cpo3endE
	.align		8
        /*0020*/ 	.dword	_ZN39_INTERNAL_65b7ca89_4_k_cu_af261169_31254cuda3std3__45__cpo6cbeginE
	.align		8
        /*0028*/ 	.dword	_ZN39_INTERNAL_65b7ca89_4_k_cu_af261169_31254cuda3std3__45__cpo4cendE
	.align		8
        /*0030*/ 	.dword	_ZN39_INTERNAL_65b7ca89_4_k_cu_af261169_31254cuda3std3__441_GLOBAL__N__65b7ca89_4_k_cu_af261169_31256ignoreE
	.align		8
        /*0038*/ 	.dword	_ZN39_INTERNAL_65b7ca89_4_k_cu_af261169_31254cuda3std3__419piecewise_constructE
	.align		8
        /*0040*/ 	.dword	_ZN39_INTERNAL_65b7ca89_4_k_cu_af261169_31254cuda3std3__48in_placeE
	.align		8
        /*0048*/ 	.dword	_ZN39_INTERNAL_65b7ca89_4_k_cu_af261169_31254cuda3std6ranges3__45__cpo4swapE
	.align		8
        /*0050*/ 	.dword	_ZN39_INTERNAL_65b7ca89_4_k_cu_af261169_31254cuda3std6ranges3__45__cpo9iter_moveE
	.align		8
        /*0058*/ 	.dword	_ZN39_INTERNAL_65b7ca89_4_k_cu_af261169_31254cute7productE
	.align		8
        /*0060*/ 	.dword	_ZN39_INTERNAL_65b7ca89_4_k_cu_af261169_31254cute1_E
	.align		8
        /*0068*/ 	.dword	$str$22
	.align		8
        /*0070*/ 	.dword	$str$23


//--------------------- .text._ZN7cutlass13device_kernelINS_4gemm6kernel13GemmUniversalIN4cute5tupleIJiiiiEEENS1_10collective13CollectiveMmaINS1_34MainloopSm90TmaGmmaWarpSpecializedILi5ENS5_IJNS4_1CILi1EEESB_SB_EEENS1_35KernelTmaWarpSpecializedCooperativeEEENS5_IJNSA_ILi128EEENSA_ILi64EEENSA_ILi32EEEEEENS_10bfloat16_tENS5_IJlSB_lEEESJ_SK_NS4_8TiledMMAINS4_8MMA_AtomIJNS4_4SM904GMMA27MMA_64x64x16_F32BF16BF16_SSILNSO_5MajorE0ELSQ_0ELNSO_7ScaleInE1ELSR_1EEEEEENS4_6LayoutINS5_IJNSA_ILi2EEESB_SB_EEENS5_IJSB_NSA_ILi0EEESX_EEEEENS5_IJNS4_10UnderscoreES10_S10_EEEEENS4_13SM90_TMA_LOADENS4_14ComposedLayoutINS4_7SwizzleILi2ELi4ELi3EEENS4_18smem_ptr_flag_bitsILi16EEENSU_INS5_IJNSA_ILi8EEESH_EEENS5_IJSH_SB_EEEEEEEvNS4_8identityES13_S1D_vS1E_EENS_8epilogue10collective6detail29Sm90TmaWarpSpecializedAdapterINS1H_15DefaultEpilogueISJ_SK_SK_NS1G_6thread17LinearCombinationISJ_Li1EffLNS1L_9ScaleType4KindE0ELNS_15FloatRoundStyleE2ESJ_EENS1_15EpilogueDefaultEEEEEvvEEEEvNT_6ParamsE --------------------------
	.section	.text._ZN7cutlass13device_kernelINS_4gemm6kernel13GemmUniversalIN4cute5tupleIJiiiiEEENS1_10collective13CollectiveMmaINS1_34MainloopSm90TmaGmmaWarpSpecializedILi5ENS5_IJNS4_1CILi1EEESB_SB_EEENS1_35KernelTmaWarpSpecializedCooperativeEEENS5_IJNSA_ILi128EEENSA_ILi64EEENSA_ILi32EEEEEENS_10bfloat16_tENS5_IJlSB_lEEESJ_SK_NS4_8TiledMMAINS4_8MMA_AtomIJNS4_4SM904GMMA27MMA_64x64x16_F32BF16BF16_SSILNSO_5MajorE0ELSQ_0ELNSO_7ScaleInE1ELSR_1EEEEEENS4_6LayoutINS5_IJNSA_ILi2EEESB_SB_EEENS5_IJSB_NSA_ILi0EEESX_EEEEENS5_IJNS4_10UnderscoreES10_S10_EEEEENS4_13SM90_TMA_LOADENS4_14ComposedLayoutINS4_7SwizzleILi2ELi4ELi3EEENS4_18smem_ptr_flag_bitsILi16EEENSU_INS5_IJNSA_ILi8EEESH_EEENS5_IJSH_SB_EEEEEEEvNS4_8identityES13_S1D_vS1E_EENS_8epilogue10collective6detail29Sm90TmaWarpSpecializedAdapterINS1H_15DefaultEpilogueISJ_SK_SK_NS1G_6thread17LinearCombinationISJ_Li1EffLNS1L_9ScaleType4KindE0ELNS_15FloatRoundStyleE2ESJ_EENS1_15EpilogueDefaultEEEEEvvEEEEvNT_6ParamsE,"ax",@progbits
	.align	128
.text._ZN7cutlass13device_kernelINS_4gemm6kernel13GemmUniversalIN4cute5tupleIJiiiiEEENS1_10collective13CollectiveMmaINS1_34MainloopSm90TmaGmmaWarpSpecializedILi5ENS5_IJNS4_1CILi1EEESB_SB_EEENS1_35KernelTmaWarpSpecializedCooperativeEEENS5_IJNSA_ILi128EEENSA_ILi64EEENSA_ILi32EEEEEENS_10bfloat16_tENS5_IJlSB_lEEESJ_SK_NS4_8TiledMMAINS4_8MMA_AtomIJNS4_4SM904GMMA27MMA_64x64x16_F32BF16BF16_SSILNSO_5MajorE0ELSQ_0ELNSO_7ScaleInE1ELSR_1EEEEEENS4_6LayoutINS5_IJNSA_ILi2EEESB_SB_EEENS5_IJSB_NSA_ILi0EEESX_EEEEENS5_IJNS4_10UnderscoreES10_S10_EEEEENS4_13SM90_TMA_LOADENS4_14ComposedLayoutINS4_7SwizzleILi2ELi4ELi3EEENS4_18smem_ptr_flag_bitsILi16EEENSU_INS5_IJNSA_ILi8EEESH_EEENS5_IJSH_SB_EEEEEEEvNS4_8identityES13_S1D_vS1E_EENS_8epilogue10collective6detail29Sm90TmaWarpSpecializedAdapterINS1H_15DefaultEpilogueISJ_SK_SK_NS1G_6thread17LinearCombinationISJ_Li1EffLNS1L_9ScaleType4KindE0ELNS_15FloatRoundStyleE2ESJ_EENS1_15EpilogueDefaultEEEEEvvEEEEvNT_6ParamsE:
        .type           _ZN7cutlass13device_kernelINS_4gemm6kernel13GemmUniversalIN4cute5tupleIJiiiiEEENS1_10collective13CollectiveMmaINS1_34MainloopSm90TmaGmmaWarpSpecializedILi5ENS5_IJNS4_1CILi1EEESB_SB_EEENS1_35KernelTmaWarpSpecializedCooperativeEEENS5_IJNSA_ILi128EEENSA_ILi64EEENSA_ILi32EEEEEENS_10bfloat16_tENS5_IJlSB_lEEESJ_SK_NS4_8TiledMMAINS4_8MMA_AtomIJNS4_4SM904GMMA27MMA_64x64x16_F32BF16BF16_SSILNSO_5MajorE0ELSQ_0ELNSO_7ScaleInE1ELSR_1EEEEEENS4_6LayoutINS5_IJNSA_ILi2EEESB_SB_EEENS5_IJSB_NSA_ILi0EEESX_EEEEENS5_IJNS4_10UnderscoreES10_S10_EEEEENS4_13SM90_TMA_LOADENS4_14ComposedLayoutINS4_7SwizzleILi2ELi4ELi3EEENS4_18smem_ptr_flag_bitsILi16EEENSU_INS5_IJNSA_ILi8EEESH_EEENS5_IJSH_SB_EEEEEEEvNS4_8identityES13_S1D_vS1E_EENS_8epilogue10collective6detail29Sm90TmaWarpSpecializedAdapterINS1H_15DefaultEpilogueISJ_SK_SK_NS1G_6thread17LinearCombinationISJ_Li1EffLNS1L_9ScaleType4KindE0ELNS_15FloatRoundStyleE2ESJ_EENS1_15EpilogueDefaultEEEEEvvEEEEvNT_6ParamsE,@function
        .size           _ZN7cutlass13device_kernelINS_4gemm6kernel13GemmUniversalIN4cute5tupleIJiiiiEEENS1_10collective13CollectiveMmaINS1_34MainloopSm90TmaGmmaWarpSpecializedILi5ENS5_IJNS4_1CILi1EEESB_SB_EEENS1_35KernelTmaWarpSpecializedCooperativeEEENS5_IJNSA_ILi128EEENSA_ILi64EEENSA_ILi32EEEEEENS_10bfloat16_tENS5_IJlSB_lEEESJ_SK_NS4_8TiledMMAINS4_8MMA_AtomIJNS4_4SM904GMMA27MMA_64x64x16_F32BF16BF16_SSILNSO_5MajorE0ELSQ_0ELNSO_7ScaleInE1ELSR_1EEEEEENS4_6LayoutINS5_IJNSA_ILi2EEESB_SB_EEENS5_IJSB_NSA_ILi0EEESX_EEEEENS5_IJNS4_10UnderscoreES10_S10_EEEEENS4_13SM90_TMA_LOADENS4_14ComposedLayoutINS4_7SwizzleILi2ELi4ELi3EEENS4_18smem_ptr_flag_bitsILi16EEENSU_INS5_IJNSA_ILi8EEESH_EEENS5_IJSH_SB_EEEEEEEvNS4_8identityES13_S1D_vS1E_EENS_8epilogue10collective6detail29Sm90TmaWarpSpecializedAdapterINS1H_15DefaultEpilogueISJ_SK_SK_NS1G_6thread17LinearCombinationISJ_Li1EffLNS1L_9ScaleType4KindE0ELNS_15FloatRoundStyleE2ESJ_EENS1_15EpilogueDefaultEEEEEvvEEEEvNT_6ParamsE,(.L_x_132 - _ZN7cutlass13device_kernelINS_4gemm6kernel13GemmUniversalIN4cute5tupleIJiiiiEEENS1_10collective13CollectiveMmaINS1_34MainloopSm90TmaGmmaWarpSpecializedILi5ENS5_IJNS4_1CILi1EEESB_SB_EEENS1_35KernelTmaWarpSpecializedCooperativeEEENS5_IJNSA_ILi128EEENSA_ILi64EEENSA_ILi32EEEEEENS_10bfloat16_tENS5_IJlSB_lEEESJ_SK_NS4_8TiledMMAINS4_8MMA_AtomIJNS4_4SM904GMMA27MMA_64x64x16_F32BF16BF16_SSILNSO_5MajorE0ELSQ_0ELNSO_7ScaleInE1ELSR_1EEEEEENS4_6LayoutINS5_IJNSA_ILi2EEESB_SB_EEENS5_IJSB_NSA_ILi0EEESX_EEEEENS5_IJNS4_10UnderscoreES10_S10_EEEEENS4_13SM90_TMA_LOADENS4_14ComposedLayoutINS4_7SwizzleILi2ELi4ELi3EEENS4_18smem_ptr_flag_bitsILi16EEENSU_INS5_IJNSA_ILi8EEESH_EEENS5_IJSH_SB_EEEEEEEvNS4_8identityES13_S1D_vS1E_EENS_8epilogue10collective6detail29Sm90TmaWarpSpecializedAdapterINS1H_15DefaultEpilogueISJ_SK_SK_NS1G_6thread17LinearCombinationISJ_Li1EffLNS1L_9ScaleType4KindE0ELNS_15FloatRoundStyleE2ESJ_EENS1_15EpilogueDefaultEEEEEvvEEEEvNT_6ParamsE)
        .other          _ZN7cutlass13device_kernelINS_4gemm6kernel13GemmUniversalIN4cute5tupleIJiiiiEEENS1_10collective13CollectiveMmaINS1_34MainloopSm90TmaGmmaWarpSpecializedILi5ENS5_IJNS4_1CILi1EEESB_SB_EEENS1_35KernelTmaWarpSpecializedCooperativeEEENS5_IJNSA_ILi128EEENSA_ILi64EEENSA_ILi32EEEEEENS_10bfloat16_tENS5_IJlSB_lEEESJ_SK_NS4_8TiledMMAINS4_8MMA_AtomIJNS4_4SM904GMMA27MMA_64x64x16_F32BF16BF16_SSILNSO_5MajorE0ELSQ_0ELNSO_7ScaleInE1ELSR_1EEEEEENS4_6LayoutINS5_IJNSA_ILi2EEESB_SB_EEENS5_IJSB_NSA_ILi0EEESX_EEEEENS5_IJNS4_10UnderscoreES10_S10_EEEEENS4_13SM90_TMA_LOADENS4_14ComposedLayoutINS4_7SwizzleILi2ELi4ELi3EEENS4_18smem_ptr_flag_bitsILi16EEENSU_INS5_IJNSA_ILi8EEESH_EEENS5_IJSH_SB_EEEEEEEvNS4_8identityES13_S1D_vS1E_EENS_8epilogue10collective6detail29Sm90TmaWarpSpecializedAdapterINS1H_15DefaultEpilogueISJ_SK_SK_NS1G_6thread17LinearCombinationISJ_Li1EffLNS1L_9ScaleType4KindE0ELNS_15FloatRoundStyleE2ESJ_EENS1_15EpilogueDefaultEEEEEvvEEEEvNT_6ParamsE,@"STO_CUDA_ENTRY STV_DEFAULT"
_ZN7cutlass13device_kernelINS_4gemm6kernel13GemmUniversalIN4cute5tupleIJiiiiEEENS1_10collective13CollectiveMmaINS1_34MainloopSm90TmaGmmaWarpSpecializedILi5ENS5_IJNS4_1CILi1EEESB_SB_EEENS1_35KernelTmaWarpSpecializedCooperativeEEENS5_IJNSA_ILi128EEENSA_ILi64EEENSA_ILi32EEEEEENS_10bfloat16_tENS5_IJlSB_lEEESJ_SK_NS4_8TiledMMAINS4_8MMA_AtomIJNS4_4SM904GMMA27MMA_64x64x16_F32BF16BF16_SSILNSO_5MajorE0ELSQ_0ELNSO_7ScaleInE1ELSR_1EEEEEENS4_6LayoutINS5_IJNSA_ILi2EEESB_SB_EEENS5_IJSB_NSA_ILi0EEESX_EEEEENS5_IJNS4_10UnderscoreES10_S10_EEEEENS4_13SM90_TMA_LOADENS4_14ComposedLayoutINS4_7SwizzleILi2ELi4ELi3EEENS4_18smem_ptr_flag_bitsILi16EEENSU_INS5_IJNSA_ILi8EEESH_EEENS5_IJSH_SB_EEEEEEEvNS4_8identityES13_S1D_vS1E_EENS_8epilogue10collective6detail29Sm90TmaWarpSpecializedAdapterINS1H_15DefaultEpilogueISJ_SK_SK_NS1G_6thread17LinearCombinationISJ_Li1EffLNS1L_9ScaleType4KindE0ELNS_15FloatRoundStyleE2ESJ_EENS1_15EpilogueDefaultEEEEEvvEEEEvNT_6ParamsE:
[----:B------:R-:W0:Y:S01]  /*0000*/  LDC R1, c[0x0][0x28] ;  /* 0x00000a00ff017b82 */ /* 0x000e220000000800 */
[----:B------:R-:W1:Y:S01]  /*0010*/  S2R R18, SR_TID.X ;  /* 0x0000000000127919 */ /* 0x000e620000002100 */
[----:B------:R-:W-:Y:S01]  /*0020*/  ELECT P0, URZ, PT ;  /* 0x00000000003f782f */ /* 0x000fe20003800000 */
[----:B------:R-:W-:Y:S01]  /*0030*/  BSSY B0, `(.L_x_0) ;  /* 0x000000f000007945 */ /* 0x000fe20003800000 */
[--C-:B-1----:R-:W-:Y:S02]  /*0040*/  SHF.R.U32.HI R0, RZ, 0x5, R18.reuse ;  /* 0x00000005ff007819 */ /* 0x102fe40000011612 */
[----:B------:R-:W-:-:S03]  /*0050*/  SHF.R.U32.HI R22, RZ, 0x7, R18 ;  /* 0x00000007ff167819 */ /* 0x000fc60000011612 */
[----:B------:R-:W1:Y:S04]  /*0060*/  SHFL.IDX PT, R5, R0, RZ, 0x1f ;  /* 0x00001fff00057589 */ /* 0x000e6800000e0000 */
[----:B------:R2:W3:Y:S01]  /*0070*/  SHFL.IDX PT, R8, R22, RZ, 0x1f ;  /* 0x00001fff16087589 */ /* 0x0004e200000e0000 */
[----:B-1----:R-:W-:-:S13]  /*0080*/  ISETP.NE.OR P0, PT, R5, RZ, !P0 ;  /* 0x000000ff0500720c */ /* 0x002fda0004705670 */
[----:B0-23--:R-:W-:Y:S05]  /*0090*/  @P0 BRA `(.L_x_1) ;  /* 0x0000000000200947 */ /* 0x00dfea0003800000 */
[----:B------:R-:W-:Y:S02]  /*00a0*/  ULDC.64 UR4, c[0x0][0x198] ;  /* 0x0000660000047ab9 */ /* 0x000fe40000000a00 */
[----:B------:R-:W-:Y:S02]  /*00b0*/  UIADD3 UR6, UP0, UR4, 0xf0, URZ ;  /* 0x000000f004067890 */ /* 0x000fe4000ff1e03f */
[----:B------:R-:W-:Y:S02]  /*00c0*/  UIADD3 UR4, UP1, UR4, 0x1f0, URZ ;  /* 0x000001f004047890 */ /* 0x000fe4000ff3e03f */
[----:B------:R-:W-:Y:S02]  /*00d0*/  UIADD3.X UR7, URZ, UR5, URZ, UP0, !UPT ;  /* 0x000000053f077290 */ /* 0x000fe400087fe43f */
[----:B------:R-:W-:-:S07]  /*00e0*/  UIADD3.X UR5, URZ, UR5, URZ, UP1, !UPT ;  /* 0x000000053f057290 */ /* 0x000fce0008ffe43f */
[----:B------:R0:W-:Y:S02]  /*00f0*/  UTMACCTL.PF [UR6] ;  /* 0x00000000060079b9 */ /* 0x0001e40008040000 */
[----:B------:R0:W-:Y:S02]  /*0100*/  UTMACCTL.PF [UR4] ;  /* 0x00000000040079b9 */ /* 0x0001e40008040000 */
[----:B0-----:R-:W-:Y:S01]  /*0110*/  NOP ;  /* 0x0000000000007918 */ /* 0x001fe20000000000 */
.L_x_1:
[----:B------:R-:W-:Y:S05]  /*0120*/  BSYNC B0 ;  /* 0x0000000000007941 */ /* 0x000fea0003800000 */
.L_x_0:
[----:B------:R-:W0:Y:S02]  /*0130*/  SHFL.IDX PT, R2, R0, RZ, 0x1f ;  /* 0x00001fff00027589 */ /* 0x000e2400000e0000 */
[----:B0-----:R-:W-:-:S13]  /*0140*/  ISETP.NE.AND P0, PT, R2, RZ, PT ;  /* 0x000000ff0200720c */ /* 0x001fda0003f05270 */
[----:B------:R-:W-:Y:S05]  /*0150*/  @P0 BRA `(.L_x_2) ;  /* 0x0000000000600947 */ /* 0x000fea0003800000 */
[----:B------:R-:W0:Y:S01]  /*0160*/  S2UR UR8, SR_CgaCtaId ;  /* 0x00000000000879c3 */ /* 0x000e220000008800 */
[----:B------:R-:W-:Y:S01]  /*0170*/  UMOV UR4, 0x400 ;  /* 0x0000040000047882 */ /* 0x000fe20000000000 */
[----:B------:R-:W-:Y:S01]  /*0180*/  UMOV UR5, 0x1 ;  /* 0x0000000100057882 */ /* 0x000fe20000000000 */
[----:B------:R-:W-:Y:S01]  /*0190*/  UMOV UR6, 0x100 ;  /* 0x0000010000067882 */ /* 0x000fe20000000000 */
[----:B------:R-:W-:Y:S01]  /*01a0*/  ELECT P0, URZ, PT ;  /* 0x00000000003f782f */ /* 0x000fe20003800000 */
[----:B------:R-:W-:-:S04]  /*01b0*/  UIADD3 UR6, -UR6, 0x100000, URZ ;  /* 0x0010000006067890 */ /* 0x000fc8000fffe13f */
[----:B------:R-:W-:Y:S02]  /*01c0*/  USHF.L.U32 UR7, UR6, 0xb, URZ ;  /* 0x0000000b06077899 */ /* 0x000fe4000800063f */
[----:B------:R-:W-:Y:S02]  /*01d0*/  USHF.L.U32 UR6, UR6, 0x1, URZ ;  /* 0x0000000106067899 */ /* 0x000fe4000800063f */
[----:B0-----:R-:W-:Y:S02]  /*01e0*/  ULEA UR8, UR8, UR4, 0x18 ;  /* 0x0000000408087291 */ /* 0x001fe4000f8ec03f */
[----:B------:R-:W-:-:S04]  /*01f0*/  UIADD3 UR4, -UR5, 0x100000, URZ ;  /* 0x0010000005047890 */ /* 0x000fc8000fffe13f */
[----:B------:R-:W-:Y:S02]  /*0200*/  USHF.L.U32 UR5, UR4, 0xb, URZ ;  /* 0x0000000b04057899 */ /* 0x000fe4000800063f */
[----:B------:R-:W-:Y:S01]  /*0210*/  USHF.L.U32 UR4, UR4, 0x1, URZ ;  /* 0x0000000104047899 */ /* 0x000fe2000800063f */
[----:B------:R-:W0:Y:S11]  /*0220*/  FENCE.VIEW.ASYNC.S ;  /* 0x00000000000073c6 */ /* 0x000e360000000000 */
[----:B0-----:R0:W1:Y:S01]  /*0230*/  SYNCS.EXCH.64 URZ, [UR8], UR4 ;  /* 0x00000004083f75b2 */ /* 0x0010620008000100 */
[----:B------:R0:W2:Y:S01]  /*0240*/  SYNCS.EXCH.64 URZ, [UR8+0x28], UR6 ;  /* 0x00002806083f75b2 */ /* 0x0000a20008000100 */
[----:B------:R0:W3:Y:S01]  /*0250*/  SYNCS.EXCH.64 URZ, [UR8+0x8], UR4 ;  /* 0x00000804083f75b2 */ /* 0x0000e20008000100 */
[----:B------:R0:W4:Y:S01]  /*0260*/  SYNCS.EXCH.64 URZ, [UR8+0x30], UR6 ;  /* 0x00003006083f75b2 */ /* 0x0001220008000100 */
[----:B------:R0:W0:Y:S01]  /*0270*/  SYNCS.EXCH.64 URZ, [UR8+0x10], UR4 ;  /* 0x00001004083f75b2 */ /* 0x0000220008000100 */
[----:B------:R0:W0:Y:S01]  /*0280*/  SYNCS.EXCH.64 URZ, [UR8+0x38], UR6 ;  /* 0x00003806083f75b2 */ /* 0x0000220008000100 */
[----:B------:R0:W0:Y:S01]  /*0290*/  SYNCS.EXCH.64 URZ, [UR8+0x18], UR4 ;  /* 0x00001804083f75b2 */ /* 0x0000220008000100 */
[----:B------:R0:W0:Y:S01]  /*02a0*/  SYNCS.EXCH.64 URZ, [UR8+0x40], UR6 ;  /* 0x00004006083f75b2 */ /* 0x0000220008000100 */
[----:B------:R0:W0:Y:S01]  /*02b0*/  SYNCS.EXCH.64 URZ, [UR8+0x20], UR4 ;  /* 0x00002004083f75b2 */ /* 0x0000220008000100 */
[----:B------:R0:W0:Y:S01]  /*02c0*/  SYNCS.EXCH.64 URZ, [UR8+0x48], UR6 ;  /* 0x00004806083f75b2 */ /* 0x0000220008000100 */
[----:B------:R-:W-:Y:S01]  /*02d0*/  NOP ;  /* 0x0000000000007918 */ /* 0x000fe20000000000 */
.L_x_2:
[----:B------:R-:W5:Y:S01]  /*02e0*/  SHFL.IDX PT, R0, R0, RZ, 0x1f ;  /* 0x00001fff00007589 */ /* 0x000f6200000e0000 */
[----:B------:R-:W-:Y:S01]  /*02f0*/  ELECT P0, URZ, PT ;  /* 0x00000000003f782f */ /* 0x000fe20003800000 */
[----:B------:R-:W1:Y:S01]  /*0300*/  LDC R2, c[0x0][0x65c] ;  /* 0x00019700ff027b82 */ /* 0x000e620000000800 */
[----:B------:R-:W-:Y:S01]  /*0310*/  SHF.R.S32.HI R6, RZ, 0x1f, R5 ;  /* 0x0000001fff067819 */ /* 0x000fe20000011405 */
[----:B------:R-:W2:Y:S01]  /*0320*/  S2R R3, SR_CTAID.Y ;  /* 0x0000000000037919 */ /* 0x000ea20000002600 */
[----:B0-----:R-:W-:Y:S01]  /*0330*/  UMOV UR4, 0x20 ;  /* 0x0000002000047882 */ /* 0x001fe20000000000 */
[----:B------:R-:W-:Y:S01]  /*0340*/  ISETP.NE.AND P2, PT, R8, RZ, PT ;  /* 0x000000ff0800720c */ /* 0x000fe20003f45270 */
[----:B------:R-:W-:Y:S01]  /*0350*/  NOP ;  /* 0x0000000000007918 */ /* 0x000fe20000000000 */
[----:B------:R-:W0:Y:S01]  /*0360*/  S2R R4, SR_CTAID.X ;  /* 0x0000000000047919 */ /* 0x000e220000002500 */
[----:B------:R-:W-:Y:S01]  /*0370*/  LEA.HI R6, R6, R5, RZ, 0x2 ;  /* 0x0000000506067211 */ /* 0x000fe200078f10ff */
[----:B------:R-:W-:Y:S01]  /*0380*/  NOP ;  /* 0x0000000000007918 */ /* 0x000fe20000000000 */
[----:B-----5:R-:W-:-:S02]  /*0390*/  ISETP.NE.OR P0, PT, R0, RZ, !P0 ;  /* 0x000000ff0000720c */ /* 0x020fc40004705670 */
[----:B-1----:R-:W-:-:S04]  /*03a0*/  ISETP.NE.AND P3, PT, R2, 0x1, PT ;  /* 0x000000010200780c */ /* 0x002fc80003f65270 */
[----:B------:R-:W-:Y:S02]  /*03b0*/  P2R R0, PR, RZ, 0x8 ;  /* 0x00000008ff007803 */ /* 0x000fe40000000000 */
[----:B------:R-:W-:-:S05]  /*03c0*/  LOP3.LUT R0, R6, 0xfffffffc, RZ, 0xc0, !PT ;  /* 0xfffffffc06007812 */ /* 0x000fca00078ec0ff */
[----:B------:R-:W-:Y:S01]  /*03d0*/  VOTEU.ALL UP0, P0 ;  /* 0x00000000003f7886 */ /* 0x000fe20000000000 */
[----:B------:R-:W-:Y:S01]  /*03e0*/  IMAD.IADD R0, R5, 0x1, -R0 ;  /* 0x0000000105007824 */ /* 0x000fe200078e0a00 */
[----:B------:R-:W0:Y:S01]  /*03f0*/  @P3 LDC R17, c[0x0][0x10] ;  /* 0x00000400ff113b82 */ /* 0x000e220000000800 */
[----:B------:R-:W-:Y:S01]  /*0400*/  VOTEU.ALL UP1, P0 ;  /* 0x00000000003f7886 */ /* 0x000fe20000020000 */
[----:B--2---:R-:W-:Y:S01]  /*0410*/  @P3 IMAD.MOV.U32 R6, RZ, RZ, R3 ;  /* 0x000000ffff063224 */ /* 0x004fe200078e0003 */
[----:B------:R-:W-:Y:S01]  /*0420*/  @!UP0 UMOV UR6, 0x400 ;  /* 0x0000040000068882 */ /* 0x000fe20000000000 */
[----:B------:R-:W-:-:S04]  /*0430*/  @!UP0 UIADD3 UR4, -UR4, 0x100000, URZ ;  /* 0x0010000004048890 */ /* 0x000fc8000fffe13f */
[----:B------:R-:W-:Y:S02]  /*0440*/  @!UP0 USHF.L.U32 UR5, UR4, 0xb, URZ ;  /* 0x0000000b04058899 */ /* 0x000fe4000800063f */
[----:B------:R-:W-:Y:S01]  /*0450*/  @!UP0 USHF.L.U32 UR4, UR4, 0x1, URZ ;  /* 0x0000000104048899 */ /* 0x000fe2000800063f */
[----:B------:R-:W-:Y:S02]  /*0460*/  @P3 IMAD.MOV.U32 R7, RZ, RZ, RZ ;  /* 0x000000ffff073224 */ /* 0x000fe400078e00ff */
[----:B------:R-:W-:Y:S01]  /*0470*/  IMAD.MOV.U32 R5, RZ, RZ, RZ ;  /* 0x000000ffff057224 */ /* 0x000fe200078e00ff */
[----:B------:R-:W1:Y:S01]  /*0480*/  @!UP0 S2UR UR7, SR_CgaCtaId ;  /* 0x00000000000789c3 */ /* 0x000e620000008800 */
[----:B------:R-:W-:-:S07]  /*0490*/  @P3 IMAD.MOV.U32 R11, RZ, RZ, RZ ;  /* 0x000000ffff0b3224 */ /* 0x000fce00078e00ff */
[----:B------:R-:W2:Y:S01]  /*04a0*/  @!P3 LDC R9, c[0x0][0xc] ;  /* 0x00000300ff09bb82 */ /* 0x000ea20000000800 */
[----:B0-----:R-:W-:-:S04]  /*04b0*/  @P3 IMAD.WIDE.U32 R16, R4, R17, R6 ;  /* 0x0000001104103225 */ /* 0x001fc800078e0006 */
[----:B------:R-:W-:Y:S01]  /*04c0*/  @P3 IMAD.IADD R17, R17, 0x1, R11 ;  /* 0x0000000111113824 */ /* 0x000fe200078e020b */
[----:B-1----:R-:W-:Y:S01]  /*04d0*/  @!UP0 ULEA UR6, UR7, UR6, 0x18 ;  /* 0x0000000607068291 */ /* 0x002fe2000f8ec03f */
[----:B------:R-:W-:Y:S01]  /*04e0*/  VOTEU.ALL UP0, P0 ;  /* 0x00000000003f7886 */ /* 0x000fe20000000000 */
[----:B------:R-:W-:-:S04]  /*04f0*/  ISETP.NE.AND P0, PT, R0, 0x3, PT ;  /* 0x000000030000780c */ /* 0x000fc80003f05270 */
[----:B------:R-:W-:Y:S01]  /*0500*/  ISETP.EQ.OR P0, PT, R0, RZ, !P0 ;  /* 0x000000ff0000720c */ /* 0x000fe20004702670 */
[----:B--2---:R-:W-:-:S03]  /*0510*/  @!P3 IMAD.WIDE.U32 R6, R9, R3, R4 ;  /* 0x000000030906b225 */ /* 0x004fc600078e0004 */
[C---:B------:R-:W-:Y:S01]  /*0520*/  ISETP.EQ.AND P0, PT, R8.reuse, RZ, P0 ;  /* 0x000000ff0800720c */ /* 0x040fe20000702270 */
[----:B------:R-:W-:Y:S01]  /*0530*/  VIADD R8, R8, 0xffffffff ;  /* 0xffffffff08087836 */ /* 0x000fe20000000000 */
[----:B------:R-:W0:Y:S02]  /*0540*/  FENCE.VIEW.ASYNC.S ;  /* 0x00000000000073c6 */ /* 0x000e240000000000 */
[----:B0-----:R0:W3:Y:S01]  /*0550*/  @!UP0 SYNCS.EXCH.64 URZ, [UR6+0x60], UR4 ;  /* 0x00006004063f85b2 */ /* 0x0010e20008000100 */
[----:B------:R-:W-:Y:S01]  /*0560*/  @!P3 IMAD.MOV.U32 R16, RZ, RZ, R6 ;  /* 0x000000ffff10b224 */ /* 0x000fe200078e0006 */
[----:B------:R-:W-:Y:S01]  /*0570*/  SEL R19, RZ, 0x1, !P0 ;  /* 0x00000001ff137807 */ /* 0x000fe20004000000 */
[----:B------:R-:W-:Y:S01]  /*0580*/  @!P3 IMAD.MOV.U32 R17, RZ, RZ, R7 ;  /* 0x000000ffff11b224 */ /* 0x000fe200078e0007 */
[----:B------:R-:W-:-:S04]  /*0590*/  ISETP.GE.U32.AND P1, PT, R8, 0x2, PT ;  /* 0x000000020800780c */ /* 0x000fc80003f26070 */
[----:B------:R-:W-:Y:S01]  /*05a0*/  SEL R19, R19, 0x2, P1 ;  /* 0x0000000213137807 */ /* 0x000fe20000800000 */
[----:B------:R0:W3:Y:S01]  /*05b0*/  @!UP1 SYNCS.EXCH.64 URZ, [UR6+0x68], UR4 ;  /* 0x00006804063f95b2 */ /* 0x0000e20008000100 */
[----:B------:R-:W-:Y:S01]  /*05c0*/  NOP ;  /* 0x0000000000007918 */ /* 0x000fe20000000000 */
[----:B---34-:R-:W-:Y:S06]  /*05d0*/  BAR.SYNC.DEFER_BLOCKING 0x0 ;  /* 0x0000000000007b1d */ /* 0x018fec0000010000 */
[----:B------:R-:W-:Y:S05]  /*05e0*/  @!P2 BRA `(.L_x_3) ;  /* 0x0000003c009ca947 */ /* 0x000fea0003800000 */
[----:B------:R-:W-:-:S13]  /*05f0*/  ISETP.GT.U32.AND P0, PT, R8, 0x1, PT ;  /* 0x000000010800780c */ /* 0x000fda0003f04070 */
[----:B0-----:R-:W-:Y:S05]  /*0600*/  @P0 EXIT ;  /* 0x000000000000094d */ /* 0x001fea0003800000 */
[----:B------:R-:W-:Y:S01]  /*0610*/  ULDC.64 UR4, c[0x0][0x650] ;  /* 0x0001940000047ab9 */ /* 0x000fe20000000a00 */
[----:B------:R-:W-:Y:S01]  /*0620*/  PRMT R0, RZ, 0x7610, R0 ;  /* 0x00007610ff007816 */ /* 0x000fe20000000000 */
[----:B------:R-:W-:Y:S01]  /*0630*/  IMAD.MOV.U32 R58, RZ, RZ, -0x1 ;  /* 0xffffffffff3a7424 */ /* 0x000fe200078e00ff */
[----:B------:R-:W-:Y:S01]  /*0640*/  ISETP.GE.U32.AND P0, PT, R16, UR4, PT ;  /* 0x0000000410007c0c */ /* 0x000fe2000bf06070 */
[----:B------:R-:W-:Y:S02]  /*0650*/  IMAD.MOV.U32 R59, RZ, RZ, -0x1 ;  /* 0xffffffffff3b7424 */ /* 0x000fe400078e00ff */
[----:B------:R-:W-:Y:S01]  /*0660*/  IMAD.MOV.U32 R57, RZ, RZ, -0x1 ;  /* 0xffffffffff397424 */ /* 0x000fe200078e00ff */
[----:B------:R-:W-:-:S13]  /*0670*/  ISETP.GE.U32.AND.EX P0, PT, R17, UR5, PT, P0 ;  /* 0x0000000511007c0c */ /* 0x000fda000bf06100 */
[----:B------:R-:W-:Y:S05]  /*0680*/  @P0 BRA `(.L_x_4) ;  /* 0x0000000400540947 */ /* 0x000fea0003800000 */
[----:B------:R-:W0:Y:S01]  /*0690*/  LDC.64 R14, c[0x0][0x628] ;  /* 0x00018a00ff0e7b82 */ /* 0x000e220000000a00 */
[----:B------:R-:W-:Y:S02]  /*06a0*/  IMAD.MOV.U32 R6, RZ, RZ, R16 ;  /* 0x000000ffff067224 */ /* 0x000fe400078e0010 */
[----:B------:R-:W-:-:S05]  /*06b0*/  IMAD.MOV.U32 R7, RZ, RZ, R17 ;  /* 0x000000ffff077224 */ /* 0x000fca00078e0011 */
[----:B------:R-:W1:Y:S08]  /*06c0*/  LDC R0, c[0x0][0x630] ;  /* 0x00018c00ff007b82 */ /* 0x000e700000000800 */
[----:B------:R-:W2:Y:S01]  /*06d0*/  LDC.64 R20, c[0x0][0x620] ;  /* 0x00018800ff147b82 */ /* 0x000ea20000000a00 */
[----:B0-----:R-:W-:-:S04]  /*06e0*/  ISETP.NE.U32.AND P0, PT, R14, RZ, PT ;  /* 0x000000ff0e00720c */ /* 0x001fc80003f05070 */
[----:B------:R-:W-:-:S13]  /*06f0*/  ISETP.NE.AND.EX P0, PT, R15, RZ, PT, P0 ;  /* 0x000000ff0f00720c */ /* 0x000fda0003f05300 */
[----:B-12---:R-:W-:Y:S05]  /*0700*/  @!P0 BRA `(.L_x_5) ;  /* 0x0000000000288947 */ /* 0x006fea0003800000 */
[----:B------:R-:W0:Y:S02]  /*0710*/  LDC R11, c[0x0][0x634] ;  /* 0x00018d00ff0b7b82 */ /* 0x000e240000000800 */
[----:B0-----:R-:W-:-:S05]  /*0720*/  IADD3 R11, P0, R16, R11, RZ ;  /* 0x0000000b100b7210 */ /* 0x001fca0007f1e0ff */
[----:B------:R-:W-:-:S04]  /*0730*/  IMAD.X R13, RZ, RZ, R17, P0 ;  /* 0x000000ffff0d7224 */ /* 0x000fc800000e0611 */
[----:B------:R-:W-:-:S04]  /*0740*/  IMAD.WIDE.U32 R6, R13, R14, RZ ;  /* 0x0000000e0d067225 */ /* 0x000fc800078e00ff */
[----:B------:R-:W-:-:S04]  /*0750*/  IMAD.WIDE.U32 R8, P0, R11, R15, R6 ;  /* 0x0000000f0b087225 */ /* 0x000fc80007800006 */
[----:B------:R-:W-:-:S04]  /*0760*/  IMAD.WIDE.U32 R6, R11, R14, RZ ;  /* 0x0000000e0b067225 */ /* 0x000fc800078e00ff */
[----:B------:R-:W-:Y:S01]  /*0770*/  IMAD.X R11, RZ, RZ, RZ, P0 ;  /* 0x000000ffff0b7224 */ /* 0x000fe200000e06ff */
[----:B------:R-:W-:Y:S01]  /*0780*/  IADD3 RZ, P0, R7, R8, RZ ;  /* 0x0000000807ff7210 */ /* 0x000fe20007f1e0ff */
[----:B------:R-:W-:-:S04]  /*0790*/  IMAD.MOV.U32 R10, RZ, RZ, R9 ;  /* 0x000000ffff0a7224 */ /* 0x000fc800078e0009 */
[----:B------:R-:W-:-:S08]  /*07a0*/  IMAD.WIDE.U32.X R6, R13, R15, R10, P0 ;  /* 0x0000000f0d067225 */ /* 0x000fd000000e040a */
.L_x_5:
[-CC-:B------:R-:W-:Y:S01]  /*07b0*/  SHF.R.U64 R57, R6, R0.reuse, R7.reuse ;  /* 0x0000000006397219 */ /* 0x180fe20000001207 */
[----:B------:R-:W0:Y:S01]  /*07c0*/  LDC R10, c[0x0][0x618] ;  /* 0x00018600ff0a7b82 */ /* 0x000e220000000800 */
[----:B------:R-:W-:Y:S01]  /*07d0*/  SHF.R.U32.HI R5, RZ, R0, R7 ;  /* 0x00000000ff057219 */ /* 0x000fe20000011607 */
[----:B------:R-:W-:Y:S01]  /*07e0*/  ULDC UR4, c[0x0][0x150] ;  /* 0x0000540000047ab9 */ /* 0x000fe20000000800 */
[----:B------:R-:W-:Y:S02]  /*07f0*/  IADD3 R9, P0, RZ, -R57, RZ ;  /* 0x80000039ff097210 */ /* 0x000fe40007f1e0ff */
[----:B------:R-:W-:-:S03]  /*0800*/  I2FP.F32.U32 R0, R4 ;  /* 0x0000000400007245 */ /* 0x000fc60000201000 */
[----:B------:R-:W1:Y:S01]  /*0810*/  LDC.64 R28, c[0x0][0x640] ;  /* 0x00019000ff1c7b82 */ /* 0x000e620000000a00 */
[----:B------:R-:W-:Y:S02]  /*0820*/  IMAD.X R11, RZ, RZ, ~R5, P0 ;  /* 0x000000ffff0b7224 */ /* 0x000fe400000e0e05 */
[----:B------:R-:W-:Y:S01]  /*0830*/  FMUL R0, R0, UR4 ;  /* 0x0000000400007c20 */ /* 0x000fe20008400000 */
[----:B------:R-:W-:Y:S01]  /*0840*/  IMAD.WIDE.U32 R6, R9, R20, R16 ;  /* 0x0000001409067225 */ /* 0x000fe200078e0010 */
[----:B------:R-:W-:-:S03]  /*0850*/  ULDC UR4, c[0x0][0x154] ;  /* 0x0000550000047ab9 */ /* 0x000fc60000000800 */
[----:B------:R-:W-:Y:S01]  /*0860*/  IMAD R8, R11, R20, RZ ;  /* 0x000000140b087224 */ /* 0x000fe200078e02ff */
[----:B------:R-:W2:Y:S01]  /*0870*/  LDC R5, c[0x0][0x144] ;  /* 0x00005100ff057b82 */ /* 0x000ea20000000800 */
[----:B------:R-:W3:Y:S02]  /*0880*/  F2I.U32.TRUNC.NTZ R0, R0 ;  /* 0x0000000000007305 */ /* 0x000ee4000020f000 */
[----:B------:R-:W-:-:S04]  /*0890*/  IMAD R9, R9, R21, R8 ;  /* 0x0000001509097224 */ /* 0x000fc800078e0208 */
[----:B------:R-:W-:Y:S01]  /*08a0*/  IMAD.IADD R7, R7, 0x1, R9 ;  /* 0x0000000107077824 */ /* 0x000fe200078e0209 */
[----:B------:R-:W4:Y:S01]  /*08b0*/  LDC R12, c[0x0][0x608] ;  /* 0x00018200ff0c7b82 */ /* 0x000f220000000800 */
[----:B------:R-:W-:-:S03]  /*08c0*/  IMAD.MOV.U32 R9, RZ, RZ, -0x1 ;  /* 0xffffffffff097424 */ /* 0x000fc600078e00ff */
[-CC-:B0-----:R-:W-:Y:S02]  /*08d0*/  SHF.R.U64 R20, R6, R10.reuse, R7.reuse ;  /* 0x0000000a06147219 */ /* 0x181fe40000001207 */
[----:B------:R-:W-:Y:S02]  /*08e0*/  I2FP.F32.U32 R6, R3 ;  /* 0x0000000300067245 */ /* 0x000fe40000201000 */
[----:B------:R-:W0:Y:S01]  /*08f0*/  LDC R26, c[0x0][0x658] ;  /* 0x00019600ff1a7b82 */ /* 0x000e220000000800 */
[----:B-1----:R-:W-:Y:S01]  /*0900*/  ISETP.NE.U32.AND P0, PT, R28, RZ, PT ;  /* 0x000000ff1c00720c */ /* 0x002fe20003f05070 */
[----:B---3--:R-:W-:Y:S01]  /*0910*/  IMAD.MOV R8, RZ, RZ, -R0 ;  /* 0x000000ffff087224 */ /* 0x008fe200078e0a00 */
[----:B------:R-:W-:Y:S01]  /*0920*/  SHF.R.U32.HI R7, RZ, R10, R7 ;  /* 0x0000000aff077219 */ /* 0x000fe20000011607 */
[----:B------:R-:W-:Y:S01]  /*0930*/  FMUL R6, R6, UR4 ;  /* 0x0000000406067c20 */ /* 0x000fe20008400000 */
[----:B------:R-:W-:-:S03]  /*0940*/  ISETP.NE.AND.EX P0, PT, R29, RZ, PT, P0 ;  /* 0x000000ff1d00720c */ /* 0x000fc60003f05300 */
[----:B------:R-:W1:Y:S01]  /*0950*/  LDC R14, c[0x0][0x148] ;  /* 0x00005200ff0e7b82 */ /* 0x000e620000000800 */
[----:B--2---:R-:W-:-:S07]  /*0960*/  IMAD R0, R5, R8, R4 ;  /* 0x0000000805007224 */ /* 0x004fce00078e0204 */
[----:B------:R-:W2:Y:S01]  /*0970*/  LDC R24, c[0x0][0x600] ;  /* 0x00018000ff187b82 */ /* 0x000ea20000000800 */
[-CC-:B----4-:R-:W-:Y:S02]  /*0980*/  SHF.R.U64 R30, R20, R12.reuse, R7.reuse ;  /* 0x0000000c141e7219 */ /* 0x190fe40000001207 */
[----:B------:R-:W-:Y:S01]  /*0990*/  SHF.R.U32.HI R5, RZ, R12, R7 ;  /* 0x0000000cff057219 */ /* 0x000fe20000011607 */
[----:B------:R-:W-:Y:S01]  /*09a0*/  IMAD.MOV.U32 R7, RZ, RZ, 0x1 ;  /* 0x00000001ff077424 */ /* 0x000fe200078e00ff */
[----:B------:R3:W4:Y:S03]  /*09b0*/  F2I.U32.TRUNC.NTZ R12, R6 ;  /* 0x00000006000c7305 */ /* 0x000726000020f000 */
[----:B------:R-:W1:Y:S01]  /*09c0*/  LDC R15, c[0x0][0x648] ;  /* 0x00019200ff0f7b82 */ /* 0x000e620000000800 */
[-C--:B0-----:R-:W-:Y:S02]  /*09d0*/  SHF.L.U32 R4, R9, R26.reuse, RZ ;  /* 0x0000001a09047219 */ /* 0x081fe400000006ff */
[----:B------:R-:W-:-:S02]  /*09e0*/  SHF.R.U64 R32, R30, R26, R5 ;  /* 0x0000001a1e207219 */ /* 0x000fc40000001205 */
[----:B------:R-:W-:Y:S02]  /*09f0*/  LOP3.LUT R11, RZ, R4, RZ, 0x33, !PT ;  /* 0x00000004ff0b7212 */ /* 0x000fe400078e33ff */
[-C--:B------:R-:W-:Y:S01]  /*0a00*/  SHF.R.U32.HI R5, RZ, R26.reuse, R5 ;  /* 0x0000001aff057219 */ /* 0x080fe20000011605 */
[----:B------:R-:W0:Y:S01]  /*0a10*/  LDC R21, c[0x0][0x638] ;  /* 0x00018e00ff157b82 */ /* 0x000e220000000800 */
[----:B------:R-:W-:Y:S01]  /*0a20*/  SHF.L.U32 R10, R7, R26, RZ ;  /* 0x0000001a070a7219 */ /* 0x000fe200000006ff */
[----:B------:R-:W-:-:S06]  /*0a30*/  IMAD.MOV.U32 R4, RZ, RZ, R32 ;  /* 0x000000ffff047224 */ /* 0x000fcc00078e0020 */
[----:B------:R-:W0:Y:S01]  /*0a40*/  LDC R58, c[0x0][0x610] ;  /* 0x00018400ff3a7b82 */ /* 0x000e220000000800 */
[----:B---34-:R-:W-:Y:S05]  /*0a50*/  @!P0 BRA `(.L_x_6) ;  /* 0x0000000000288947 */ /* 0x018fea0003800000 */
[----:B------:R-:W3:Y:S02]  /*0a60*/  LDC R9, c[0x0][0x64c] ;  /* 0x00019300ff097b82 */ /* 0x000ee40000000800 */
[----:B---3--:R-:W-:-:S05]  /*0a70*/  IADD3 R9, P0, R32, R9, RZ ;  /* 0x0000000920097210 */ /* 0x008fca0007f1e0ff */
        /* <DEDUP_REMOVED lines=8> */
.L_x_6:
[----:B-1----:R-:W-:Y:S01]  /*0b00*/  SHF.R.U64 R4, R4, R15, R5 ;  /* 0x0000000f04047219 */ /* 0x002fe20000001205 */
[----:B--2---:R-:W-:Y:S01]  /*0b10*/  VIADD R5, R24, 0xffffffff ;  /* 0xffffffff18057836 */ /* 0x004fe20000000000 */
[----:B------:R-:W-:Y:S01]  /*0b20*/  LOP3.LUT R11, R30, R11, RZ, 0xc0, !PT ;  /* 0x0000000b1e0b7212 */ /* 0x000fe200078ec0ff */
[----:B------:R-:W-:Y:S02]  /*0b30*/  IMAD.MOV R12, RZ, RZ, -R12 ;  /* 0x000000ffff0c7224 */ /* 0x000fe400078e0a0c */
[----:B------:R-:W-:Y:S01]  /*0b40*/  IMAD.MOV R6, RZ, RZ, -R4 ;  /* 0x000000ffff067224 */ /* 0x000fe200078e0a04 */
[----:B------:R-:W-:Y:S01]  /*0b50*/  LOP3.LUT R5, R20, R5, RZ, 0xc0, !PT ;  /* 0x0000000514057212 */ /* 0x000fe200078ec0ff */
[----:B------:R-:W-:Y:S02]  /*0b60*/  @P3 IMAD R0, R14, R12, R3 ;  /* 0x0000000c0e003224 */ /* 0x000fe400078e0203 */
[----:B------:R-:W-:Y:S02]  /*0b70*/  IMAD R11, R10, R4, R11 ;  /* 0x000000040a0b7224 */ /* 0x000fe400078e020b */
[----:B0-----:R-:W-:-:S02]  /*0b80*/  IMAD R3, R6, R21, R32 ;  /* 0x0000001506037224 */ /* 0x001fc400078e0220 */
[----:B------:R-:W-:Y:S02]  /*0b90*/  IMAD R58, R11, R58, R0 ;  /* 0x0000003a0b3a7224 */ /* 0x000fe400078e0200 */
[----:B------:R-:W-:Y:S02]  /*0ba0*/  IMAD R3, R3, R24, R5 ;  /* 0x0000001803037224 */ /* 0x000fe400078e0205 */
[----:B------:R-:W-:-:S03]  /*0bb0*/  IMAD.MOV.U32 R0, RZ, RZ, 0x1 ;  /* 0x00000001ff007424 */ /* 0x000fc600078e00ff */
[----:B------:R-:W-:Y:S02]  /*0bc0*/  SEL R59, R3, R58, !P3 ;  /* 0x0000003a033b7207 */ /* 0x000fe40005800000 */
[----:B------:R-:W-:-:S07]  /*0bd0*/  SEL R58, R58, R3, !P3 ;  /* 0x000000033a3a7207 */ /* 0x000fce0005800000 */
.L_x_4:
[----:B------:R-:W-:-:S08]  /*0be0*/  NOP ;  /* 0x0000000000007918 */ /* 0x000fd00000000000 */
[----:B------:R-:W0:Y:S02]  /*0bf0*/  USETMAXREG.TRY_ALLOC.CTAPOOL UP0, 0xe8 ;  /* 0x000000e8000079c8 */ /* 0x000e240008000600 */
[----:B0-----:R-:W-:-:S13]  /*0c00*/  PLOP3.LUT P0, PT, PT, PT, UP0, 0x80, 0x0 ;  /* 0x000000000000781c */ /* 0x001fda0003f0f008 */
[----:B------:R-:W-:Y:S05]  /*0c10*/  @!P0 BRA `(.L_x_4) ;  /* 0xfffffffc00f08947 */ /* 0x000fea000383ffff */
[----:B------:R-:W-:Y:S01]  /*0c20*/  ULDC.64 UR4, c[0x0][0x598] ;  /* 0x0001660000047ab9 */ /* 0x000fe20000000a00 */
[----:B------:R-:W-:Y:S01]  /*0c30*/  ULDC.64 UR36, c[0x0][0x208] ;  /* 0x0000820000247ab9 */ /* 0x000fe20000000a00 */
[----:B------:R-:W-:-:S04]  /*0c40*/  ISETP.NE.U32.AND P0, PT, RZ, UR4, PT ;  /* 0x00000004ff007c0c */ /* 0x000fc8000bf05070 */
[----:B------:R-:W-:-:S13]  /*0c50*/  ISETP.NE.AND.EX P0, PT, RZ, UR5, PT, P0 ;  /* 0x00000005ff007c0c */ /* 0x000fda000bf05300 */
[----:B------:R-:W-:Y:S05]  /*0c60*/  @!P0 BRA `(.L_x_7) ;  /* 0x00000000001c8947 */ /* 0x000fea0003800000 */
[----:B------:R-:W0:Y:S02]  /*0c70*/  LDC.64 R4, c[0x0][0x598] ;  /* 0x00016600ff047b82 */ /* 0x000e240000000a00 */
[----:B0-----:R-:W2:Y:S02]  /*0c80*/  LDG.E.64 R4, desc[UR36][R4.64] ;  /* 0x0000002404047981 */ /* 0x001ea4000c1e1b00 */
[----:B--2---:R-:W-:-:S04]  /*0c90*/  ISETP.NE.U32.AND P0, PT, R4, RZ, PT ;  /* 0x000000ff0400720c */ /* 0x004fc80003f05070 */
[----:B------:R-:W-:-:S13]  /*0ca0*/  ISETP.NE.AND.EX P0, PT, R5, RZ, PT, P0 ;  /* 0x000000ff0500720c */ /* 0x000fda0003f05300 */
[----:B------:R-:W-:Y:S05]  /*0cb0*/  @!P0 BRA `(.L_x_7) ;  /* 0x0000000000088947 */ /* 0x000fea0003800000 */
[----:B------:R0:W5:Y:S01]  /*0cc0*/  LD.E R23, desc[UR36][R4.64] ;  /* 0x0000002404177980 */ /* 0x000162000c101900 */
[----:B------:R-:W-:Y:S05]  /*0cd0*/  BRA `(.L_x_8) ;  /* 0x0000000000247947 */ /* 0x000fea0003800000 */
.L_x_7:
[----:B------:R-:W-:Y:S02]  /*0ce0*/  ULDC.64 UR4, c[0x0][0x588] ;  /* 0x0001620000047ab9 */ /* 0x000fe40000000a00 */
[----:B------:R-:W-:-:S04]  /*0cf0*/  ISETP.NE.U32.AND P0, PT, RZ, UR4, PT ;  /* 0x00000004ff007c0c */ /* 0x000fc8000bf05070 */
[----:B------:R-:W-:-:S13]  /*0d00*/  ISETP.NE.AND.EX P0, PT, RZ, UR5, PT, P0 ;  /* 0x00000005ff007c0c */ /* 0x000fda000bf05300 */
[----:B------:R-:W-:Y:S05]  /*0d10*/  @!P0 BRA `(.L_x_9) ;  /* 0x00000000000c8947 */ /* 0x000fea0003800000 */
[----:B------:R-:W0:Y:S02]  /*0d20*/  LDC.64 R4, c[0x0][0x588] ;  /* 0x00016200ff047b82 */ /* 0x000e240000000a00 */
[----:B0-----:R1:W5:Y:S01]  /*0d30*/  LDG.E R23, desc[UR36][R4.64] ;  /* 0x0000002404177981 */ /* 0x001362000c1e1900 */
[----:B------:R-:W-:Y:S05]  /*0d40*/  BRA `(.L_x_8) ;  /* 0x0000000000087947 */ /* 0x000fea0003800000 */
.L_x_9:
[----:B------:R-:W-:Y:S02]  /*0d50*/  ULDC UR4, c[0x0][0x580] ;  /* 0x0001600000047ab9 */ /* 0x000fe40000000800 */
[----:B------:R-:W-:-:S07]  /*0d60*/  IMAD.U32 R23, RZ, RZ, UR4 ;  /* 0x00000004ff177e24 */ /* 0x000fce000f8e00ff */
.L_x_8:
[----:B------:R-:W-:Y:S02]  /*0d70*/  ULDC.64 UR4, c[0x0][0x5a0] ;  /* 0x0001680000047ab9 */ /* 0x000fe40000000a00 */
[----:B------:R-:W-:-:S04]  /*0d80*/  ISETP.NE.U32.AND P0, PT, RZ, UR4, PT ;  /* 0x00000004ff007c0c */ /* 0x000fc8000bf05070 */
[----:B------:R-:W-:-:S13]  /*0d90*/  ISETP.NE.AND.EX P0, PT, RZ, UR5, PT, P0 ;  /* 0x00000005ff007c0c */ /* 0x000fda000bf05300 */
[----:B------:R-:W-:Y:S05]  /*0da0*/  @!P0 BRA `(.L_x_10) ;  /* 0x00000000001c8947 */ /* 0x000fea0003800000 */
[----:B01----:R-:W0:Y:S02]  /*0db0*/  LDC.64 R4, c[0x0][0x5a0] ;  /* 0x00016800ff047b82 */ /* 0x003e240000000a00 */
[----:B0-----:R-:W2:Y:S02]  /*0dc0*/  LDG.E.64 R4, desc[UR36][R4.64] ;  /* 0x0000002404047981 */ /* 0x001ea4000c1e1b00 */
[----:B--2---:R-:W-:-:S04]  /*0dd0*/  ISETP.NE.U32.AND P0, PT, R4, RZ, PT ;  /* 0x000000ff0400720c */ /* 0x004fc80003f05070 */
[----:B------:R-:W-:-:S13]  /*0de0*/  ISETP.NE.AND.EX P0, PT, R5, RZ, PT, P0 ;  /* 0x000000ff0500720c */ /* 0x000fda0003f05300 */
[----:B------:R-:W-:Y:S05]  /*0df0*/  @!P0 BRA `(.L_x_10) ;  /* 0x0000000000088947 */ /* 0x000fea0003800000 */
[----:B------:R0:W5:Y:S01]  /*0e00*/  LD.E R56, desc[UR36][R4.64] ;  /* 0x0000002404387980 */ /* 0x000162000c101900 */
[----:B------:R-:W-:Y:S05]  /*0e10*/  BRA `(.L_x_11) ;  /* 0x0000000000247947 */ /* 0x000fea0003800000 */
.L_x_10:
[----:B------:R-:W-:Y:S02]  /*0e20*/  ULDC.64 UR4, c[0x0][0x590] ;  /* 0x0001640000047ab9 */ /* 0x000fe40000000a00 */
[----:B------:R-:W-:-:S04]  /*0e30*/  ISETP.NE.U32.AND P0, PT, RZ, UR4, PT ;  /* 0x00000004ff007c0c */ /* 0x000fc8000bf05070 */
[----:B------:R-:W-:-:S13]  /*0e40*/  ISETP.NE.AND.EX P0, PT, RZ, UR5, PT, P0 ;  /* 0x00000005ff007c0c */ /* 0x000fda000bf05300 */
[----:B------:R-:W-:Y:S05]  /*0e50*/  @!P0 BRA `(.L_x_12) ;  /* 0x00000000000c8947 */ /* 0x000fea0003800000 */
[----:B01----:R-:W0:Y:S02]  /*0e60*/  LDC.64 R4, c[0x0][0x590] ;  /* 0x00016400ff047b82 */ /* 0x003e240000000a00 */
[----:B0-----:R1:W5:Y:S01]  /*0e70*/  LDG.E R56, desc[UR36][R4.64] ;  /* 0x0000002404387981 */ /* 0x001362000c1e1900 */
[----:B------:R-:W-:Y:S05]  /*0e80*/  BRA `(.L_x_11) ;  /* 0x0000000000087947 */ /* 0x000fea0003800000 */
.L_x_12:
[----:B------:R-:W-:Y:S02]  /*0e90*/  ULDC UR4, c[0x0][0x584] ;  /* 0x0001610000047ab9 */ /* 0x000fe40000000800 */
[----:B------:R-:W-:-:S07]  /*0ea0*/  IMAD.U32 R56, RZ, RZ, UR4 ;  /* 0x00000004ff387e24 */ /* 0x000fce000f8e00ff */
.L_x_11:
[----:B------:R-:W-:-:S13]  /*0eb0*/  LOP3.LUT P0, RZ, R0, 0xff, RZ, 0xc0, !PT ;  /* 0x000000ff00ff7812 */ /* 0x000fda000780c0ff */
[----:B------:R-:W-:Y:S05]  /*0ec0*/  @!P0 EXIT ;  /* 0x000000000000894d */ /* 0x000fea0003800000 */
[----:B------:R-:W-:Y:S01]  /*0ed0*/  ULDC UR4, c[0x0][0x28c] ;  /* 0x0000a30000047ab9 */ /* 0x000fe20000000800 */
[----:B------:R-:W-:Y:S01]  /*0ee0*/  LOP3.LUT R62, R19, 0x1, RZ, 0xfc, !PT ;  /* 0x00000001133e7812 */ /* 0x000fe200078efcff */
[----:B------:R-:W-:Y:S01]  /*0ef0*/  UIADD3 UR4, UR4, 0x1f, URZ ;  /* 0x0000001f04047890 */ /* 0x000fe2000fffe03f */
[----:B------:R-:W-:Y:S01]  /*0f00*/  UMOV UR38, URZ ;  /* 0x0000003f00267c82 */ /* 0x000fe20008000000 */
[----:B------:R-:W-:Y:S02]  /*0f10*/  UMOV UR39, URZ ;  /* 0x0000003f00277c82 */ /* 0x000fe40008000000 */
[----:B------:R-:W-:-:S04]  /*0f20*/  USHF.R.S32.HI UR5, URZ, 0x1f, UR4 ;  /* 0x0000001f3f057899 */ /* 0x000fc80008011404 */
[----:B------:R-:W-:-:S04]  /*0f30*/  ULEA.HI UR5, UR5, UR4, URZ, 0x5 ;  /* 0x0000000405057291 */ /* 0x000fc8000f8f283f */
[----:B------:R-:W-:-:S12]  /*0f40*/  USHF.R.S32.HI UR40, URZ, 0x5, UR5 ;  /* 0x000000053f287899 */ /* 0x000fd80008011405 */
.L_x_94:
[----:B------:R-:W-:Y:S01]  /*0f50*/  LOP3.LUT R0, R18, 0x80, RZ, 0xc0, !PT ;  /* 0x0000008012007812 */ /* 0x000fe200078ec0ff */
[----:B--2---:R-:W2:Y:S01]  /*0f60*/  S2UR UR7, SR_CgaCtaId ;  /* 0x00000000000779c3 */ /* 0x004ea20000008800 */
[----:B------:R-:W-:Y:S02]  /*0f70*/  UMOV UR6, 0x400 ;  /* 0x0000040000067882 */ /* 0x000fe40000000000 */
[----:B------:R-:W-:-:S06]  /*0f80*/  SHF.R.U32.HI R0, RZ, 0x7, R0 ;  /* 0x00000007ff007819 */ /* 0x000fcc0000011600 */
[----:B---3--:R-:W3:Y:S01]  /*0f90*/  SHFL.IDX PT, R0, R0, RZ, 0x1f ;  /* 0x00001fff00007589 */ /* 0x008ee200000e0000 */
[----:B--2---:R-:W-:Y:S01]  /*0fa0*/  ULEA UR42, UR7, UR6, 0x18 ;  /* 0x00000006072a7291 */ /* 0x004fe2000f8ec03f */
[----:B---3--:R-:W-:-:S13]  /*0fb0*/  R2UR UR4, R0 ;  /* 0x00000000000472ca */ /* 0x008fda00000e0000 */
[----:B------:R-:W-:-:S04]  /*0fc0*/  ULEA.HI UR5, UR4, UR4, URZ, 0x1 ;  /* 0x0000000404057291 */ /* 0x000fc8000f8f083f */
[----:B------:R-:W-:-:S04]  /*0fd0*/  ULOP3.LUT UR5, UR5, 0xffffe, URZ, 0xc0, !UPT ;  /* 0x000ffffe05057892 */ /* 0x000fc8000f8ec03f */
[----:B------:R-:W-:-:S03]  /*0fe0*/  UIADD3 UR5, UR4, -UR5, URZ ;  /* 0x8000000504057290 */ /* 0x000fc6000fffe03f */
[----:B------:R-:W-:Y:S01]  /*0ff0*/  ULDC UR4, c[0x0][0x28c] ;  /* 0x0000a30000047ab9 */ /* 0x000fe20000000800 */
[----:B------:R-:W-:Y:S01]  /*1000*/  ULEA UR5, UR5, UR42, 0xc ;  /* 0x0000002a05057291 */ /* 0x000fe2000f8e603f */
[----:B------:R-:W-:-:S03]  /*1010*/  ISETP.LT.AND P0, PT, RZ, UR4, PT ;  /* 0x00000004ff007c0c */ /* 0x000fc6000bf01270 */
[----:B------:R-:W-:-:S04]  /*1020*/  UIADD3 UR5, UR5, 0x100, URZ ;  /* 0x0000010005057890 */ /* 0x000fc8000fffe03f */
[----:B------:R-:W-:-:S04]  /*1030*/  USHF.R.U32.HI UR5, URZ, 0x4, UR5 ;  /* 0x000000043f057899 */ /* 0x000fc80008011605 */
[----:B------:R-:W-:Y:S02]  /*1040*/  ULOP3.LUT UR41, UR5, 0x3fff, URZ, 0xc0, !UPT ;  /* 0x00003fff05297892 */ /* 0x000fe4000f8ec03f */
[----:B-1--45:R-:W-:Y:S10]  /*1050*/  @P0 BRA `(.L_x_13) ;  /* 0x0000000000400947 */ /* 0x032ff40003800000 */
[----:B------:R-:W-:Y:S01]  /*1060*/  MOV R0, 0x0 ;  /* 0x0000000000007802 */ /* 0x000fe20000000f00 */
[----:B------:R-:W-:Y:S01]  /*1070*/  ULDC.64 UR4, c[0x4][0x68] ;  /* 0x01001a0000047ab9 */ /* 0x000fe20000000a00 */
[----:B------:R-:W-:Y:S01]  /*1080*/  ULDC.64 UR6, c[0x4][0x8] ;  /* 0x0100020000067ab9 */ /* 0x000fe20000000a00 */
[----:B01----:R-:W-:Y:S01]  /*1090*/  IMAD.U32 R4, RZ, RZ, UR4 ;  /* 0x00000004ff047e24 */ /* 0x003fe2000f8e00ff */
[----:B------:R0:W1:Y:S01]  /*10a0*/  LDC.64 R14, c[0x4][R0] ;  /* 0x01000000000e7b82 */ /* 0x0000620000000a00 */
[----:B------:R-:W-:Y:S01]  /*10b0*/  IMAD.U32 R5, RZ, RZ, UR5 ;  /* 0x00000005ff057e24 */ /* 0x000fe2000f8e00ff */
[----:B------:R-:W-:Y:S01]  /*10c0*/  ULDC.64 UR4, c[0x4][0x70] ;  /* 0x01001c0000047ab9 */ /* 0x000fe20000000a00 */
[----:B------:R-:W-:Y:S02]  /*10d0*/  IMAD.U32 R10, RZ, RZ, UR6 ;  /* 0x00000006ff0a7e24 */ /* 0x000fe4000f8e00ff */
[----:B------:R-:W-:Y:S02]  /*10e0*/  IMAD.U32 R6, RZ, RZ, UR4 ;  /* 0x00000004ff067e24 */ /* 0x000fe4000f8e00ff */
[----:B------:R-:W-:-:S02]  /*10f0*/  IMAD.U32 R7, RZ, RZ, UR5 ;  /* 0x00000005ff077e24 */ /* 0x000fc4000f8e00ff */
[----:B------:R-:W-:Y:S02]  /*1100*/  IMAD.U32 R11, RZ, RZ, UR7 ;  /* 0x00000007ff0b7e24 */ /* 0x000fe4000f8e00ff */
[----:B------:R-:W-:Y:S02]  /*1110*/  IMAD.MOV.U32 R8, RZ, RZ, 0x1e1 ;  /* 0x000001e1ff087424 */ /* 0x000fe400078e00ff */
[----:B------:R-:W-:Y:S02]  /*1120*/  IMAD.MOV.U32 R12, RZ, RZ, 0x1 ;  /* 0x00000001ff0c7424 */ /* 0x000fe400078e00ff */
[----:B0-----:R-:W-:-:S07]  /*1130*/  IMAD.MOV.U32 R13, RZ, RZ, RZ ;  /* 0x000000ffff0d7224 */ /* 0x001fce00078e00ff */
[----:B------:R-:W-:-:S07]  /*1140*/  LEPC R20, `(.L_x_13) ;  /* 0x000000001014794e */ /* 0x000fce0000000000 */
[----:B-1---5:R-:W-:Y:S05]  /*1150*/  CALL.ABS.NOINC R14 ;  /* 0x000000000e007343 */ /* 0x022fea0003c00000 */
.L_x_13:
[----:B------:R-:W-:-:S13]  /*1160*/  ISETP.NE.AND P0, PT, R62, 0x3, PT ;  /* 0x000000033e00780c */ /* 0x000fda0003f05270 */
[----:B------:R-:W-:Y:S05]  /*1170*/  @!P0 BRA `(.L_x_14) ;  /* 0x0000000000048947 */ /* 0x000fea0003800000 */
[----:B------:R-:W-:Y:S01]  /*1180*/  BPT.TRAP 0x1 ;  /* 0x000000040000795c */ /* 0x000fe20000300000 */
.L_x_14:
[----:B------:R-:W-:Y:S02]  /*1190*/  IMAD.U32 R3, RZ, RZ, UR39 ;  /* 0x00000027ff037e24 */ /* 0x000fe4000f8e00ff */
[----:B------:R-:W-:-:S03]  /*11a0*/  IMAD.U32 R0, RZ, RZ, UR38 ;  /* 0x00000026ff007e24 */ /* 0x000fc6000f8e00ff */
[----:B------:R-:W-:Y:S02]  /*11b0*/  LEA R3, R3, UR42, 0x3 ;  /* 0x0000002a03037c11 */ /* 0x000fe4000f8e18ff */
[----:B------:R-:W-:-:S04]  /*11c0*/  SHF.L.U32 R0, R0, 0x1f, RZ ;  /* 0x0000001f00007819 */ /* 0x000fc800000006ff */
[----:B------:R2:W3:Y:S01]  /*11d0*/  SYNCS.PHASECHK.TRANS64.TRYWAIT P1, [R3+URZ], R0 ;  /* 0x00000000030075a7 */ /* 0x0004e2000802017f */
[----:B------:R-:W-:Y:S05]  /*11e0*/  @!P0 BRA `(.L_x_15) ;  /* 0x0000000000048947 */ /* 0x000fea0003800000 */
[----:B------:R-:W-:Y:S01]  /*11f0*/  BPT.TRAP 0x1 ;  /* 0x000000040000795c */ /* 0x000fe20000300000 */
.L_x_15:
[----:B---3--:R-:W-:Y:S05]  /*1200*/  @P1 BRA `(.L_x_16) ;  /* 0x0000000000081947 */ /* 0x008fea0003800000 */
[----:B------:R-:W3:Y:S02]  /*1210*/  SYNCS.PHASECHK.TRANS64.TRYWAIT P1, [R3+URZ], R0 ;  /* 0x00000000030075a7 */ /* 0x000ee4000802017f */
[----:B---3--:R-:W-:Y:S05]  /*1220*/  @!P1 BRA `(.L_x_17) ;  /* 0x00000048003c9947 */ /* 0x008fea0003800000 */
.L_x_16:
[----:B------:R-:W-:-:S04]  /*1230*/  UISETP.LT.AND UP0, UPT, UR40, 0x1, UPT ;  /* 0x000000012800788c */ /* 0x000fc8000bf01270 */
[----:B------:R-:W-:-:S04]  /*1240*/  USEL UR4, UR40, 0x1, UP0 ;  /* 0x0000000128047887 */ /* 0x000fc80008000000 */
[----:B------:R-:W-:-:S06]  /*1250*/  UIADD3 UR4, UR40, -UR4, URZ ;  /* 0x8000000428047290 */ /* 0x000fcc000fffe03f */
[----:B--23--:R-:W-:Y:S01]  /*1260*/  IMAD.U32 R0, RZ, RZ, UR4 ;  /* 0x00000004ff007e24 */ /* 0x00cfe2000f8e00ff */
[----:B------:R-:W-:Y:S05]  /*1270*/  WARPSYNC.ALL ;  /* 0x0000000000007948 */ /* 0x000fea0003800000 */
[----:B------:R-:W-:Y:S01]  /*1280*/  ISETP.GE.AND P1, PT, R0, 0x1, PT ;  /* 0x000000010000780c */ /* 0x000fe20003f26270 */
[----:B------:R-:W-:Y:S01]  /*1290*/  UIADD3 UR4, UR42, 0xa100, URZ ;  /* 0x0000a1002a047890 */ /* 0x000fe2000fffe03f */
[----:B------:R-:W-:Y:S01]  /*12a0*/  WARPGROUP.ARRIVE ;  /* 0x00000000000079c5 */ /* 0x000fe20000000000 */
[----:B------:R-:W-:Y:S02]  /*12b0*/  ULOP3.LUT UR41, UR41, 0x10000, URZ, 0xfc, !UPT ;  /* 0x0001000029297892 */ /* 0x000fe4000f8efc3f */
[----:B------:R-:W-:Y:S01]  /*12c0*/  USHF.R.U32.HI UR4, URZ, 0x4, UR4 ;  /* 0x000000043f047899 */ /* 0x000fe20008011604 */
[----:B------:R-:W-:Y:S01]  /*12d0*/  UMOV UR5, 0x80000020 ;  /* 0x8000002000057882 */ /* 0x000fe20000000000 */
[----:B------:R-:W-:-:S02]  /*12e0*/  UMOV UR7, 0x80000020 ;  /* 0x8000002000077882 */ /* 0x000fc40000000000 */
[----:B------:R-:W-:-:S04]  /*12f0*/  ULOP3.LUT UR4, UR4, 0x3fff, URZ, 0xc0, !UPT ;  /* 0x00003fff04047892 */ /* 0x000fc8000f8ec03f */
[----:B------:R-:W-:Y:S02]  /*1300*/  ULOP3.LUT UR10, UR4, 0x10000, URZ, 0xfc, !UPT ;  /* 0x00010000040a7892 */ /* 0x000fe4000f8efc3f */
[----:B------:R-:W-:Y:S02]  /*1310*/  ULEA UR4, UR39, UR41, 0x9 ;  /* 0x0000002927047291 */ /* 0x000fe4000f8e483f */
[----:B------:R-:W-:-:S09]  /*1320*/  ULEA UR6, UR39, UR10, 0x8 ;  /* 0x0000000a27067291 */ /* 0x000fd2000f8e403f */
[----:B------:R-:W-:Y:S01]  /*1330*/  HGMMA.64x64x16.F32.BF16 R24, gdesc[UR4], RZ, !UPT, gsb0 ;  /* 0x00e00000041879f0 */ /* 0x000fe2000c0018ff */
[----:B------:R-:W-:Y:S02]  /*1340*/  UIADD3 UR4, UR4, 0x2, URZ ;  /* 0x0000000204047890 */ /* 0x000fe4000fffe03f */
[----:B------:R-:W-:Y:S01]  /*1350*/  UIADD3 UR6, UR6, 0x2, URZ ;  /* 0x0000000206067890 */ /* 0x000fe2000fffe03f */
[----:B------:R-:W-:Y:S01]  /*1360*/  UMOV UR5, 0x80000020 ;  /* 0x8000002000057882 */ /* 0x000fe20000000000 */
[----:B------:R-:W-:Y:S01]  /*1370*/  UMOV UR7, 0x80000020 ;  /* 0x8000002000077882 */ /* 0x000fe20000000000 */
[----:B------:R-:W-:Y:S02]  /*1380*/  WARPGROUP.DEPBAR.LE gsb0, 0x0 ;  /* 0x00008000000079c5 */ /* 0x000fe40000010000 */
[----:B------:R-:W-:-:S06]  /*1390*/  WARPGROUP.ARRIVE ;  /* 0x00000000000079c5 */ /* 0x000fcc0000000000 */
[----:B------:R-:W-:Y:S03]  /*13a0*/  HGMMA.64x64x16.F32.BF16 R24, gdesc[UR4], R24, gsb0 ;  /* 0x00e00000041879f0 */ /* 0x000fe60008001818 */
[----:B------:R-:W-:Y:S02]  /*13b0*/  WARPGROUP.DEPBAR.LE gsb0, 0x0 ;  /* 0x00008000000079c5 */ /* 0x000fe40000010000 */
[----:B------:R-:W-:Y:S05]  /*13c0*/  @!P1 BRA `(.L_x_18) ;  /* 0x0000000000d89947 */ /* 0x000fea0003800000 */
[----:B------:R-:W-:Y:S02]  /*13d0*/  UIADD3 UR4, UR39, 0x1, URZ ;  /* 0x0000000127047890 */ /* 0x000fe4000fffe03f */
[----:B------:R-:W-:Y:S02]  /*13e0*/  UMOV UR9, UR39 ;  /* 0x0000002700097c82 */ /* 0x000fe40008000000 */
[----:B------:R-:W-:-:S04]  /*13f0*/  UISETP.NE.AND UP0, UPT, UR4, 0x5, UPT ;  /* 0x000000050400788c */ /* 0x000fc8000bf05270 */
[----:B------:R-:W-:Y:S02]  /*1400*/  USEL UR5, URZ, 0x1, UP0 ;  /* 0x000000013f057887 */ /* 0x000fe40008000000 */
[----:B------:R-:W-:Y:S02]  /*1410*/  USEL UR8, UR4, URZ, UP0 ;  /* 0x0000003f04087287 */ /* 0x000fe40008000000 */
[----:B------:R-:W-:-:S06]  /*1420*/  ULOP3.LUT UR5, UR38, UR5, URZ, 0x3c, !UPT ;  /* 0x0000000526057292 */ /* 0x000fcc000f8e3c3f */
[----:B01----:R-:W-:-:S07]  /*1430*/  IMAD.U32 R5, RZ, RZ, UR5 ;  /* 0x00000005ff057e24 */ /* 0x003fce000f8e00ff */
.L_x_25:
[----:B01----:R-:W-:Y:S05]  /*1440*/  @!P0 BRA `(.L_x_19) ;  /* 0x0000000000048947 */ /* 0x003fea0003800000 */
[----:B------:R-:W-:Y:S01]  /*1450*/  BPT.TRAP 0x1 ;  /* 0x000000040000795c */ /* 0x000fe20000300000 */
.L_x_19:
[----:B------:R-:W0:Y:S01]  /*1460*/  S2UR UR5, SR_CgaCtaId ;  /* 0x00000000000579c3 */ /* 0x000e220000008800 */
[----:B------:R-:W-:Y:S01]  /*1470*/  UMOV UR4, 0x400 ;  /* 0x0000040000047882 */ /* 0x000fe20000000000 */
[----:B------:R-:W-:Y:S01]  /*1480*/  SHF.L.U32 R3, R5, 0x1f, RZ ;  /* 0x0000001f05037819 */ /* 0x000fe200000006ff */
[----:B0-----:R-:W-:-:S04]  /*1490*/  ULEA UR11, UR5, UR4, 0x18 ;  /* 0x00000004050b7291 */ /* 0x001fc8000f8ec03f */
[----:B------:R-:W-:-:S09]  /*14a0*/  ULEA UR4, UR8, UR11, 0x3 ;  /* 0x0000000b08047291 */ /* 0x000fd2000f8e183f */
[----:B------:R0:W1:Y:S01]  /*14b0*/  SYNCS.PHASECHK.TRANS64.TRYWAIT P1, [UR4], R3 ;  /* 0x00000003ff0075a7 */ /* 0x0000620008020144 */
[----:B------:R-:W-:Y:S05]  /*14c0*/  @!P0 BRA `(.L_x_20) ;  /* 0x0000000000048947 */ /* 0x000fea0003800000 */
[----:B------:R-:W-:Y:S01]  /*14d0*/  BPT.TRAP 0x1 ;  /* 0x000000040000795c */ /* 0x000fe20000300000 */
.L_x_20:
[----:B-1----:R-:W-:Y:S05]  /*14e0*/  @P1 BRA `(.L_x_21) ;  /* 0x0000000000081947 */ /* 0x002fea0003800000 */
[----:B------:R-:W1:Y:S02]  /*14f0*/  SYNCS.PHASECHK.TRANS64.TRYWAIT P1, [UR4], R3 ;  /* 0x00000003ff0075a7 */ /* 0x000e640008020144 */
[----:B-1----:R-:W-:Y:S05]  /*1500*/  @!P1 BRA `(.L_x_22) ;  /* 0x0000004400989947 */ /* 0x002fea0003800000 */
.L_x_21:
[----:B------:R-:W-:Y:S01]  /*1510*/  ULEA UR4, UR8, UR41, 0x9 ;  /* 0x0000002908047291 */ /* 0x000fe2000f8e483f */
[----:B------:R-:W-:Y:S01]  /*1520*/  WARPGROUP.ARRIVE ;  /* 0x00000000000079c5 */ /* 0x000fe20000000000 */
[----:B------:R-:W-:Y:S01]  /*1530*/  ULEA UR6, UR8, UR10, 0x8 ;  /* 0x0000000a08067291 */ /* 0x000fe2000f8e403f */
[----:B------:R-:W-:Y:S01]  /*1540*/  UMOV UR5, 0x80000020 ;  /* 0x8000002000057882 */ /* 0x000fe20000000000 */
[----:B------:R-:W-:-:S07]  /*1550*/  UMOV UR7, 0x80000020 ;  /* 0x8000002000077882 */ /* 0x000fce0000000000 */
[----:B------:R-:W-:Y:S01]  /*1560*/  HGMMA.64x64x16.F32.BF16 R24, gdesc[UR4], R24, gsb0 ;  /* 0x00e00000041879f0 */ /* 0x000fe20008001818 */
        /* <DEDUP_REMOVED lines=9> */
[----:B------:R-:W-:Y:S01]  /*1600*/  BPT.TRAP 0x1 ;  /* 0x000000040000795c */ /* 0x000fe20000300000 */
.L_x_23:
[----:B------:R-:W-:Y:S01]  /*1610*/  ULEA UR4, UR9, UR11, 0x3 ;  /* 0x0000000b09047291 */ /* 0x000fe2000f8e183f */
[----:B------:R-:W-:-:S03]  /*1620*/  ISETP.GT.U32.AND P1, PT, R19, 0x1, PT ;  /* 0x000000011300780c */ /* 0x000fc60003f24070 */
[----:B------:R-:W-:-:S04]  /*1630*/  UIADD3 UR4, UR4, 0x28, URZ ;  /* 0x0000002804047890 */ /* 0x000fc8000fffe03f */
[----:B------:R-:W-:-:S09]  /*1640*/  UPRMT UR4, URZ, 0x654, UR4 ;  /* 0x000006543f047896 */ /* 0x000fd20008000004 */
[----:B------:R-:W-:Y:S01]  /*1650*/  SYNCS.ARRIVE.TRANS64.RED.A1T0 RZ, [UR4], RZ ;  /* 0x000000ffffff79a7 */ /* 0x000fe20008100404 */
[----:B------:R-:W-:Y:S05]  /*1660*/  @P1 BRA `(.L_x_24) ;  /* 0x0000000000041947 */ /* 0x000fea0003800000 */
[----:B------:R-:W-:Y:S01]  /*1670*/  BPT.TRAP 0x1 ;  /* 0x000000040000795c */ /* 0x000fe20000300000 */
.L_x_24:
[----:B------:R-:W-:Y:S01]  /*1680*/  UIADD3 UR8, UR8, 0x1, URZ ;  /* 0x0000000108087890 */ /* 0x000fe2000fffe03f */
[C---:B------:R-:W-:Y:S01]  /*1690*/  ISETP.GT.AND P1, PT, R0.reuse, 0x1, PT ;  /* 0x000000010000780c */ /* 0x040fe20003f24270 */
[----:B------:R-:W-:Y:S01]  /*16a0*/  UIADD3 UR9, UR9, 0x1, URZ ;  /* 0x0000000109097890 */ /* 0x000fe2000fffe03f */
[----:B------:R-:W-:Y:S01]  /*16b0*/  VIADD R0, R0, 0xffffffff ;  /* 0xffffffff00007836 */ /* 0x000fe20000000000 */
[----:B------:R-:W-:Y:S02]  /*16c0*/  UISETP.NE.AND UP0, UPT, UR8, 0x5, UPT ;  /* 0x000000050800788c */ /* 0x000fe4000bf05270 */
[----:B------:R-:W-:Y:S02]  /*16d0*/  UISETP.NE.AND UP1, UPT, UR9, 0x5, UPT ;  /* 0x000000050900788c */ /* 0x000fe4000bf25270 */
[----:B------:R-:W-:Y:S02]  /*16e0*/  USEL UR4, URZ, 0x1, UP0 ;  /* 0x000000013f047887 */ /* 0x000fe40008000000 */
[----:B------:R-:W-:-:S02]  /*16f0*/  USEL UR8, UR8, URZ, UP0 ;  /* 0x0000003f08087287 */ /* 0x000fc40008000000 */
[----:B------:R-:W-:Y:S02]  /*1700*/  USEL UR9, UR9, URZ, UP1 ;  /* 0x0000003f09097287 */ /* 0x000fe40008800000 */
[----:B------:R-:W-:Y:S01]  /*1710*/  LOP3.LUT R5, R5, UR4, RZ, 0x3c, !PT ;  /* 0x0000000405057c12 */ /* 0x000fe2000f8e3cff */
[----:B------:R-:W-:Y:S09]  /*1720*/  @P1 BRA `(.L_x_25) ;  /* 0xfffffffc00441947 */ /* 0x000ff2000383ffff */
.L_x_18:
[----:B------:R-:W2:Y:S02]  /*1730*/  LDC R0, c[0x0][0x28c] ;  /* 0x0000a300ff007b82 */ /* 0x000ea40000000800 */
[----:B--2---:R-:W-:-:S13]  /*1740*/  ISETP.GE.AND P1, PT, R0, 0x1, PT ;  /* 0x000000010000780c */ /* 0x004fda0003f26270 */
[----:B------:R-:W-:Y:S05]  /*1750*/  @!P1 BRA `(.L_x_26) ;  /* 0x0000000000489947 */ /* 0x000fea0003800000 */
[----:B------:R-:W-:Y:S05]  /*1760*/  @!P0 BRA `(.L_x_27) ;  /* 0x0000000000048947 */ /* 0x000fea0003800000 */
[----:B------:R-:W-:Y:S01]  /*1770*/  BPT.TRAP 0x1 ;  /* 0x000000040000795c */ /* 0x000fe20000300000 */
.L_x_27:
[----:B------:R-:W2:Y:S01]  /*1780*/  S2UR UR7, SR_CgaCtaId ;  /* 0x00000000000779c3 */ /* 0x000ea20000008800 */
[----:B------:R-:W-:Y:S01]  /*1790*/  UISETP.LT.AND UP0, UPT, UR40, 0x1, UPT ;  /* 0x000000012800788c */ /* 0x000fe2000bf01270 */
[----:B------:R-:W-:-:S03]  /*17a0*/  ISETP.GT.U32.AND P0, PT, R19, 0x1, PT ;  /* 0x000000011300780c */ /* 0x000fc60003f04070 */
[----:B------:R-:W-:-:S04]  /*17b0*/  USEL UR6, UR40, 0x1, UP0 ;  /* 0x0000000128067887 */ /* 0x000fc80008000000 */
[----:B------:R-:W-:-:S04]  /*17c0*/  UIADD3 UR6, UR39, UR40, -UR6 ;  /* 0x0000002827067290 */ /* 0x000fc8000fffe806 */
[----:B------:R-:W-:-:S04]  /*17d0*/  UIMAD.WIDE.U32 UR4, UR6, -0x33333333, URZ ;  /* 0xcccccccd060478a5 */ /* 0x000fc8000f8e003f */
[----:B------:R-:W-:-:S03]  /*17e0*/  USHF.R.U32.HI UR4, URZ, 0x2, UR5 ;  /* 0x000000023f047899 */ /* 0x000fc60008011605 */
[----:B------:R-:W-:Y:S01]  /*17f0*/  UMOV UR5, 0x400 ;  /* 0x0000040000057882 */ /* 0x000fe20000000000 */
[----:B------:R-:W-:Y:S02]  /*1800*/  UIMAD UR6, UR4, -0x5, UR6 ;  /* 0xfffffffb040678a4 */ /* 0x000fe4000f8e0206 */
[----:B--2---:R-:W-:-:S04]  /*1810*/  ULEA UR5, UR7, UR5, 0x18 ;  /* 0x0000000507057291 */ /* 0x004fc8000f8ec03f */
[----:B------:R-:W-:-:S04]  /*1820*/  ULEA UR6, UR6, UR5, 0x3 ;  /* 0x0000000506067291 */ /* 0x000fc8000f8e183f */
[----:B------:R-:W-:-:S04]  /*1830*/  UIADD3 UR6, UR6, 0x28, URZ ;  /* 0x0000002806067890 */ /* 0x000fc8000fffe03f */
[----:B------:R-:W-:-:S09]  /*1840*/  UPRMT UR6, URZ, 0x654, UR6 ;  /* 0x000006543f067896 */ /* 0x000fd20008000006 */
[----:B------:R-:W-:Y:S01]  /*1850*/  SYNCS.ARRIVE.TRANS64.RED.A1T0 RZ, [UR6], RZ ;  /* 0x000000ffffff79a7 */ /* 0x000fe20008100406 */
[----:B------:R-:W-:Y:S05]  /*1860*/  @P0 BRA `(.L_x_26) ;  /* 0x0000000000040947 */ /* 0x000fea0003800000 */
[----:B------:R-:W-:Y:S01]  /*1870*/  BPT.TRAP 0x1 ;  /* 0x000000040000795c */ /* 0x000fe20000300000 */
.L_x_26:
[----:B------:R-:W2:Y:S01]  /*1880*/  LDC R6, c[0x0][0x288] ;  /* 0x0000a200ff067b82 */ /* 0x000ea20000000800 */
[C---:B01----:R-:W-:Y:S01]  /*1890*/  LOP3.LUT R5, R18.reuse, 0x3, RZ, 0xc0, !PT ;  /* 0x0000000312057812 */ /* 0x043fe200078ec0ff */
[----:B------:R-:W-:Y:S01]  /*18a0*/  IMAD.SHL.U32 R59, R59, 0x40, RZ ;  /* 0x000000403b3b7824 */ /* 0x000fe200078e00ff */
[----:B------:R-:W-:Y:S01]  /*18b0*/  UIADD3 UR39, UR40, UR39, URZ ;  /* 0x0000002728277290 */ /* 0x000fe2000fffe03f */
[----:B------:R-:W-:Y:S01]  /*18c0*/  SHF.R.U32.HI R3, RZ, 0x2, R18 ;  /* 0x00000002ff037819 */ /* 0x000fe20000011612 */
[C---:B------:R-:W-:Y:S01]  /*18d0*/  IMAD.SHL.U32 R10, R18.reuse, 0x2, RZ ;  /* 0x00000002120a7824 */ /* 0x040fe200078e00ff */
[----:B------:R-:W-:Y:S01]  /*18e0*/  LOP3.LUT R4, R18, 0x60, RZ, 0xc0, !PT ;  /* 0x0000006012047812 */ /* 0x000fe200078ec0ff */
[----:B------:R-:W-:Y:S01]  /*18f0*/  UISETP.GT.U32.AND UP0, UPT, UR39, 0x4, UPT ;  /* 0x000000042700788c */ /* 0x000fe2000bf04070 */
[----:B------:R-:W-:Y:S01]  /*1900*/  LOP3.LUT R0, R22, 0x1, RZ, 0xc0, !PT ;  /* 0x0000000116007812 */ /* 0x000fe200078ec0ff */
[----:B------:R-:W-:Y:S01]  /*1910*/  ULDC UR7, c[0x0][0x284] ;  /* 0x0000a10000077ab9 */ /* 0x000fe20000000800 */
[----:B------:R-:W-:Y:S01]  /*1920*/  LOP3.LUT R3, R3, 0x7, RZ, 0xc0, !PT ;  /* 0x0000000703037812 */ /* 0x000fe200078ec0ff */
[----:B------:R-:W-:Y:S01]  /*1930*/  UISETP.LT.U32.AND UP0, UPT, UR40, 0x5, UP0 ;  /* 0x000000052800788c */ /* 0x000fe20008701070 */
[----:B------:R-:W-:Y:S01]  /*1940*/  SHF.R.U32.HI R4, RZ, 0x1, R4 ;  /* 0x00000001ff047819 */ /* 0x000fe20000011604 */
[----:B------:R-:W-:Y:S01]  /*1950*/  IMAD.SHL.U32 R8, R0, 0x40, RZ ;  /* 0x0000004000087824 */ /* 0x000fe200078e00ff */
[----:B------:R-:W-:Y:S01]  /*1960*/  UISETP.GE.U32.AND UP1, UPT, UR40, 0x5, UPT ;  /* 0x000000052800788c */ /* 0x000fe2000bf26070 */
[----:B------:R-:W-:Y:S01]  /*1970*/  SHF.R.S32.HI R15, RZ, 0x1f, R57 ;  /* 0x0000001fff0f7819 */ /* 0x000fe20000011439 */
[----:B------:R-:W-:Y:S01]  /*1980*/  ULDC.64 UR8, c[0x0][0x5d0] ;  /* 0x0001740000087ab9 */ /* 0x000fe20000000a00 */
[--C-:B------:R-:W-:Y:S01]  /*1990*/  IADD3 R7, RZ, -R4, -R3.reuse ;  /* 0x80000004ff077210 */ /* 0x100fe20007ffe803 */
[----:B------:R-:W-:Y:S01]  /*19a0*/  UIMAD.WIDE.U32 UR4, UR39, -0x33333333, URZ ;  /* 0xcccccccd270478a5 */ /* 0x000fe2000f8e003f */
[C---:B------:R-:W-:Y:S01]  /*19b0*/  LOP3.LUT R10, R59.reuse, 0x6, R10, 0xf8, !PT ;  /* 0x000000063b0a7812 */ /* 0x040fe200078ef80a */
[----:B------:R-:W-:Y:S01]  /*19c0*/  USEL UR6, URZ, 0x1, !UP0 ;  /* 0x000000013f067887 */ /* 0x000fe2000c000000 */
[----:B------:R-:W-:Y:S01]  /*19d0*/  LOP3.LUT R3, R8, 0x40, R3, 0xe2, !PT ;  /* 0x0000004008037812 */ /* 0x000fe200078ee203 */
[C---:B------:R-:W-:Y:S01]  /*19e0*/  IMAD.WIDE R8, R58.reuse, 0x80, RZ ;  /* 0x000000803a087825 */ /* 0x040fe200078e02ff */
[----:B------:R-:W-:Y:S01]  /*19f0*/  SHF.R.S32.HI R11, RZ, 0x1f, R10 ;  /* 0x0000001fff0b7819 */ /* 0x000fe2000001140a */
[----:B------:R-:W-:Y:S01]  /*1a00*/  USHF.R.U32.HI UR4, URZ, 0x2, UR5 ;  /* 0x000000023f047899 */ /* 0x000fe20008011605 */
[----:B--2---:R-:W-:Y:S01]  /*1a10*/  ISETP.GE.AND P0, PT, R59, R6, PT ;  /* 0x000000063b00720c */ /* 0x004fe20003f06270 */
[----:B------:R-:W-:Y:S01]  /*1a20*/  IMAD R12, R5, -0x2, R6 ;  /* 0xfffffffe050c7824 */ /* 0x000fe200078e0206 */
[----:B------:R-:W-:Y:S01]  /*1a30*/  ULOP3.LUT UR38, UR38, UR6, URZ, 0x3c, !UPT ;  /* 0x0000000626267292 */ /* 0x000fe2000f8e3c3f */
[----:B------:R-:W-:Y:S01]  /*1a40*/  IMAD.SHL.U32 R5, R58, 0x80, RZ ;  /* 0x000000803a057824 */ /* 0x000fe200078e00ff */
[----:B------:R-:W-:Y:S01]  /*1a50*/  LOP3.LUT R73, R8, R3, R4, 0xfe, !PT ;  /* 0x0000000308497212 */ /* 0x000fe200078efe04 */
[----:B------:R-:W-:Y:S01]  /*1a60*/  IMAD R6, R15, UR8, RZ ;  /* 0x000000080f067c24 */ /* 0x000fe2000f8e02ff */
[----:B------:R-:W-:Y:S01]  /*1a70*/  UIMAD UR39, UR4, -0x5, UR39 ;  /* 0xfffffffb042778a4 */ /* 0x000fe2000f8e0227 */
[----:B------:R-:W-:Y:S01]  /*1a80*/  IMAD R0, R0, -0x40, R7 ;  /* 0xffffffc000007824 */ /* 0x000fe200078e0207 */
[----:B------:R-:W-:Y:S01]  /*1a90*/  ISETP.GE.OR P0, PT, R5, UR7, P0 ;  /* 0x0000000705007c0c */ /* 0x000fe20008706670 */
[C---:B------:R-:W-:Y:S01]  /*1aa0*/  IMAD R13, R57.reuse, UR9, R6 ;  /* 0x00000009390d7c24 */ /* 0x040fe2000f8e0206 */
[----:B------:R-:W-:Y:S01]  /*1ab0*/  @UP1 ULOP3.LUT UR38, UR38, 0x1, UR4, 0x78, !UPT ;  /* 0x0000000126261892 */ /* 0x000fe2000f8e7804 */
[----:B------:R-:W-:Y:S01]  /*1ac0*/  IMAD.WIDE.U32 R6, R57, UR8, R10 ;  /* 0x0000000839067c25 */ /* 0x000fe2000f8e000a */
[----:B------:R-:W-:-:S03]  /*1ad0*/  IADD3 R3, -R5, UR7, R0 ;  /* 0x0000000705037c10 */ /* 0x000fc6000fffe100 */
[----:B------:R-:W-:Y:S02]  /*1ae0*/  IMAD.IADD R7, R7, 0x1, R13 ;  /* 0x0000000107077824 */ /* 0x000fe400078e020d */
[----:B------:R-:W-:Y:S02]  /*1af0*/  IMAD.IADD R4, R12, 0x1, -R59 ;  /* 0x000000010c047824 */ /* 0x000fe400078e0a3b */
[----:B------:R-:W-:Y:S02]  /*1b00*/  IMAD.MOV.U32 R0, RZ, RZ, -0x1 ;  /* 0xffffffffff007424 */ /* 0x000fe400078e00ff */
[----:B------:R-:W-:Y:S05]  /*1b10*/  @P0 BRA `(.L_x_28) ;  /* 0x0000002000a40947 */ /* 0x000fea0003800000 */
[----:B------:R-:W0:Y:S01]  /*1b20*/  LDC.64 R66, c[0x0][0x5c8] ;  /* 0x00017200ff427b82 */ /* 0x000e220000000a00 */
[----:B-----5:R-:W-:Y:S01]  /*1b30*/  FSETP.NEU.AND P0, PT, R56, RZ, PT ;  /* 0x000000ff3800720b */ /* 0x020fe20003f0d000 */
[----:B------:R-:W-:Y:S01]  /*1b40*/  BSSY B0, `(.L_x_28) ;  /* 0x0000226000007945 */ /* 0x000fe20003800000 */
[----:B------:R-:W-:-:S04]  /*1b50*/  ISETP.GT.AND P2, PT, R4, RZ, PT ;  /* 0x000000ff0400720c */ /* 0x000fc80003f44270 */
[----:B------:R-:W-:Y:S01]  /*1b60*/  ISETP.GT.AND P1, PT, R3, RZ, P2 ;  /* 0x000000ff0300720c */ /* 0x000fe20001724270 */
[-C--:B0-----:R-:W-:Y:S02]  /*1b70*/  IMAD R12, R9, R66.reuse, RZ ;  /* 0x00000042090c7224 */ /* 0x081fe400078e02ff */
[----:B------:R-:W-:-:S04]  /*1b80*/  IMAD.WIDE.U32 R58, R73, R66, R6 ;  /* 0x00000042493a7225 */ /* 0x000fc800078e0006 */
[----:B------:R-:W-:-:S04]  /*1b90*/  IMAD R5, R73, R67, R12 ;  /* 0x0000004349057224 */ /* 0x000fc800078e020c */
[----:B------:R-:W-:Y:S01]  /*1ba0*/  IMAD.IADD R75, R59, 0x1, R5 ;  /* 0x000000013b4b7824 */ /* 0x000fe200078e0205 */
[----:B------:R-:W-:Y:S06]  /*1bb0*/  @!P0 BRA `(.L_x_29) ;  /* 0x0000001400e88947 */ /* 0x000fec0003800000 */
[----:B------:R-:W0:Y:S01]  /*1bc0*/  LDC.64 R64, c[0x0][0x5b8] ;  /* 0x00016e00ff407b82 */ /* 0x000e220000000a00 */
[----:B------:R-:W-:-:S07]  /*1bd0*/  ULDC.64 UR4, c[0x0][0x5c0] ;  /* 0x0001700000047ab9 */ /* 0x000fce0000000a00 */
[----:B------:R-:W1:Y:S08]  /*1be0*/  LDC.64 R68, c[0x0][0x5b0] ;  /* 0x00016c00ff447b82 */ /* 0x000e700000000a00 */
[----:B------:R-:W2:Y:S01]  /*1bf0*/  LDC.64 R70, c[0x0][0x5a8] ;  /* 0x00016a00ff467b82 */ /* 0x000ea20000000a00 */
[-C--:B0-----:R-:W-:Y:S02]  /*1c00*/  IMAD R6, R15, R64.reuse, RZ ;  /* 0x000000400f067224 */ /* 0x081fe400078e02ff */
[----:B------:R-:W-:-:S04]  /*1c10*/  IMAD.WIDE.U32 R60, R57, R64, R10 ;  /* 0x00000040393c7225 */ /* 0x000fc800078e000a */
[----:B------:R-:W-:Y:S02]  /*1c20*/  IMAD R63, R57, R65, R6 ;  /* 0x00000041393f7224 */ /* 0x000fe400078e0206 */
[-C--:B-1----:R-:W-:Y:S02]  /*1c30*/  IMAD R8, R9, R68.reuse, RZ ;  /* 0x0000004409087224 */ /* 0x082fe400078e02ff */
[----:B------:R-:W-:Y:S02]  /*1c40*/  IMAD.IADD R13, R61, 0x1, R63 ;  /* 0x000000013d0d7824 */ /* 0x000fe400078e023f */
[----:B------:R-:W-:Y:S02]  /*1c50*/  IMAD.MOV.U32 R12, RZ, RZ, R60 ;  /* 0x000000ffff0c7224 */ /* 0x000fe400078e003c */
[C---:B------:R-:W-:Y:S02]  /*1c60*/  IMAD R65, R73.reuse, R69, R8 ;  /* 0x0000004549417224 */ /* 0x040fe400078e0208 */
[----:B------:R-:W-:-:S04]  /*1c70*/  IMAD.WIDE.U32 R6, R73, R68, R12 ;  /* 0x0000004449067225 */ /* 0x000fc800078e000c */
[----:B------:R-:W-:Y:S01]  /*1c80*/  IMAD.IADD R5, R7, 0x1, R65 ;  /* 0x0000000107057824 */ /* 0x000fe200078e0241 */
[----:B--2---:R-:W-:-:S04]  /*1c90*/  LEA R14, P0, R6, R70, 0x1 ;  /* 0x00000046060e7211 */ /* 0x004fc800078008ff */
[----:B------:R-:W-:-:S05]  /*1ca0*/  LEA.HI.X R15, R6, R71, R5, 0x1, P0 ;  /* 0x00000047060f7211 */ /* 0x000fca00000f0c05 */
[----:B------:R0:W2:Y:S01]  /*1cb0*/  @P1 LDG.E.LTC128B.U16 R5, desc[UR36][R14.64] ;  /* 0x000000240e051981 */ /* 0x0000a2000c1e1520 */
[----:B------:R-:W-:Y:S01]  /*1cc0*/  LEA R8, P0, R58, UR4, 0x1 ;  /* 0x000000043a087c11 */ /* 0x000fe2000f8008ff */
[----:B------:R-:W-:Y:S01]  /*1cd0*/  IMAD.WIDE.U32 R6, R73, R68, R10 ;  /* 0x0000004449067225 */ /* 0x000fe200078e000a */
[----:B------:R-:W-:Y:S03]  /*1ce0*/  BSSY B1, `(.L_x_30) ;  /* 0x0000012000017945 */ /* 0x000fe60003800000 */
[----:B------:R-:W-:Y:S02]  /*1cf0*/  IMAD.IADD R7, R65, 0x1, R7 ;  /* 0x0000000141077824 */ /* 0x000fe400078e0207 */
[----:B------:R-:W-:Y:S01]  /*1d00*/  IMAD.WIDE.U32 R20, R57, R64, R6 ;  /* 0x0000004039147225 */ /* 0x000fe200078e0006 */
[----:B0-----:R-:W-:-:S03]  /*1d10*/  SHF.L.U64.HI R15, R68, 0x3, R69 ;  /* 0x00000003440f7819 */ /* 0x001fc60000010245 */
[----:B------:R-:W-:Y:S01]  /*1d20*/  IMAD.IADD R7, R63, 0x1, R21 ;  /* 0x000000013f077824 */ /* 0x000fe200078e0215 */
[----:B------:R-:W-:Y:S01]  /*1d30*/  LEA R6, P4, R20, R70, 0x1 ;  /* 0x0000004614067211 */ /* 0x000fe200078808ff */
[----:B------:R-:W-:-:S03]  /*1d40*/  IMAD.SHL.U32 R14, R68, 0x8, RZ ;  /* 0x00000008440e7824 */ /* 0x000fc600078e00ff */
[----:B------:R-:W-:Y:S01]  /*1d50*/  LEA.HI.X R7, R20, R71, R7, 0x1, P4 ;  /* 0x0000004714077211 */ /* 0x000fe200020f0c07 */
[----:B--2---:R-:W-:-:S04]  /*1d60*/  IMAD.U32 R9, R5, 0x10000, RZ ;  /* 0x0001000005097824 */ /* 0x004fc800078e00ff */
[----:B------:R-:W-:-:S04]  /*1d70*/  FMUL R9, R9, R56 ;  /* 0x0000003809097220 */ /* 0x000fc80000400000 */
[----:B------:R-:W-:Y:S01]  /*1d80*/  FFMA R24, R24, R23, R9 ;  /* 0x0000001718187223 */ /* 0x000fe20000000009 */
[----:B------:R-:W-:Y:S02]  /*1d90*/  LEA.HI.X R9, R58, UR5, R75, 0x1, P0 ;  /* 0x000000053a097c11 */ /* 0x000fe400080f0c4b */
[----:B------:R-:W-:Y:S02]  /*1da0*/  ISETP.GT.AND P0, PT, R4, 0x1, PT ;  /* 0x000000010400780c */ /* 0x000fe40003f04270 */
[----:B------:R-:W-:Y:S02]  /*1db0*/  F2FP.BF16.F32.PACK_AB R24, RZ, R24 ;  /* 0x00000018ff18723e */ /* 0x000fe400000010ff */
[----:B------:R-:W-:-:S03]  /*1dc0*/  ISETP.GT.AND P3, PT, R3, RZ, P0 ;  /* 0x000000ff0300720c */ /* 0x000fc60000764270 */
[----:B------:R0:W-:Y:S10]  /*1dd0*/  @P1 STG.E.U16 desc[UR36][R8.64], R24 ;  /* 0x0000001808001986 */ /* 0x0001f4000c101524 */
[----:B------:R-:W-:Y:S05]  /*1de0*/  @!P3 BRA `(.L_x_31) ;  /* 0x000000000004b947 */ /* 0x000fea0003800000 */
[----:B------:R1:W5:Y:S02]  /*1df0*/  LDG.E.LTC128B.U16 R5, desc[UR36][R6.64+0x2] ;  /* 0x0000022406057981 */ /* 0x000364000c1e1520 */
.L_x_31:
[----:B------:R-:W-:Y:S05]  /*1e00*/  BSYNC B1 ;  /* 0x0000000000017941 */ /* 0x000fea0003800000 */
.L_x_30:
[----:B-----5:R-:W-:Y:S01]  /*1e10*/  IMAD.U32 R59, R5, 0x10000, RZ ;  /* 0x00010000053b7824 */ /* 0x020fe200078e00ff */
[----:B------:R-:W-:Y:S01]  /*1e20*/  ISETP.GT.AND P2, PT, R3, 0x8, P2 ;  /* 0x000000080300780c */ /* 0x000fe20001744270 */
[----:B------:R-:W-:Y:S01]  /*1e30*/  IMAD.WIDE.U32 R20, R73, R68, R14 ;  /* 0x0000004449147225 */ /* 0x000fe200078e000e */
[----:B0-----:R-:W-:-:S03]  /*1e40*/  PRMT R24, R5, 0x7610, R24 ;  /* 0x0000761005187816 */ /* 0x001fc60000000018 */
[----:B------:R-:W-:Y:S01]  /*1e50*/  FMUL R12, R59, R56 ;  /* 0x000000383b0c7220 */ /* 0x000fe20000400000 */
[----:B------:R-:W-:Y:S01]  /*1e60*/  IMAD.IADD R65, R65, 0x1, R21 ;  /* 0x0000000141417824 */ /* 0x000fe200078e0215 */
[----:B------:R-:W-:Y:S02]  /*1e70*/  IADD3 R60, P1, R60, R20, RZ ;  /* 0x000000143c3c7210 */ /* 0x000fe40007f3e0ff */
[----:B------:R-:W-:-:S03]  /*1e80*/  FFMA R12, R25, R23, R12 ;  /* 0x00000017190c7223 */ /* 0x000fc6000000000c */
[----:B------:R-:W-:Y:S02]  /*1e90*/  IMAD.X R13, R65, 0x1, R13, P1 ;  /* 0x00000001410d7824 */ /* 0x000fe400008e060d */
[----:B------:R-:W-:Y:S02]  /*1ea0*/  F2FP.BF16.F32.PACK_AB R12, RZ, R12 ;  /* 0x0000000cff0c723e */ /* 0x000fe400000010ff */
[----:B------:R-:W-:Y:S02]  /*1eb0*/  LEA R14, P1, R60, R70, 0x1 ;  /* 0x000000463c0e7211 */ /* 0x000fe400078208ff */
[----:B------:R-:W-:Y:S02]  /*1ec0*/  PRMT R21, R12, 0x7610, R21 ;  /* 0x000076100c157816 */ /* 0x000fe40000000015 */
[----:B------:R-:W-:-:S03]  /*1ed0*/  LEA.HI.X R15, R60, R71, R13, 0x1, P1 ;  /* 0x000000473c0f7211 */ /* 0x000fc600008f0c0d */
[----:B------:R0:W-:Y:S04]  /*1ee0*/  @P3 STG.E.U16 desc[UR36][R8.64+0x2], R21 ;  /* 0x0000021508003986 */ /* 0x0001e8000c101524 */
[----:B------:R-:W2:Y:S01]  /*1ef0*/  @P2 LDG.E.LTC128B.U16 R24, desc[UR36][R14.64] ;  /* 0x000000240e182981 */ /* 0x000ea2000c1e1520 */
[----:B------:R-:W-:Y:S01]  /*1f00*/  IADD3 R20, P1, R10, R20, RZ ;  /* 0x000000140a147210 */ /* 0x000fe20007f3e0ff */
[----:B------:R-:W-:Y:S01]  /*1f10*/  BSSY B1, `(.L_x_32) ;  /* 0x0000011000017945 */ /* 0x000fe20003800000 */
[C---:B------:R-:W-:Y:S02]  /*1f20*/  SHF.L.U64.HI R13, R66.reuse, 0x4, R67 ;  /* 0x00000004420d7819 */ /* 0x040fe40000010243 */
[----:B------:R-:W-:Y:S01]  /*1f30*/  ISETP.GT.AND P0, PT, R3, 0x8, P0 ;  /* 0x000000080300780c */ /* 0x000fe20000704270 */
[----:B0-----:R-:W-:Y:S01]  /*1f40*/  IMAD.X R21, R11, 0x1, R65, P1 ;  /* 0x000000010b157824 */ /* 0x001fe200008e0641 */
[----:B------:R-:W-:Y:S01]  /*1f50*/  LEA R12, P1, R66, R8, 0x4 ;  /* 0x00000008420c7211 */ /* 0x000fe200078220ff */
[----:B------:R-:W-:-:S04]  /*1f60*/  IMAD.WIDE.U32 R20, R57, R64, R20 ;  /* 0x0000004039147225 */ /* 0x000fc800078e0014 */
[----:B------:R-:W-:Y:S01]  /*1f70*/  IMAD.X R13, R13, 0x1, R9, P1 ;  /* 0x000000010d0d7824 */ /* 0x000fe200008e0609 */
[----:B------:R-:W-:Y:S01]  /*1f80*/  LEA R10, P3, R20, R70, 0x1 ;  /* 0x00000046140a7211 */ /* 0x000fe200078608ff */
[----:B------:R-:W-:-:S05]  /*1f90*/  IMAD.IADD R11, R63, 0x1, R21 ;  /* 0x000000013f0b7824 */ /* 0x000fca00078e0215 */
[----:B------:R-:W-:Y:S01]  /*1fa0*/  LEA.HI.X R11, R20, R71, R11, 0x1, P3 ;  /* 0x00000047140b7211 */ /* 0x000fe200018f0c0b */
[----:B--2---:R-:W-:-:S04]  /*1fb0*/  IMAD.U32 R5, R24, 0x10000, RZ ;  /* 0x0001000018057824 */ /* 0x004fc800078e00ff */
[----:B------:R-:W-:-:S04]  /*1fc0*/  FMUL R5, R5, R56 ;  /* 0x0000003805057220 */ /* 0x000fc80000400000 */
[----:B------:R-:W-:-:S05]  /*1fd0*/  FFMA R5, R26, R23, R5 ;  /* 0x000000171a057223 */ /* 0x000fca0000000005 */
[----:B------:R-:W-:-:S05]  /*1fe0*/  F2FP.BF16.F32.PACK_AB R5, RZ, R5 ;  /* 0x00000005ff05723e */ /* 0x000fca00000010ff */
[----:B------:R0:W-:Y:S01]  /*1ff0*/  @P2 STG.E.U16 desc[UR36][R12.64], R5 ;  /* 0x000000050c002986 */ /* 0x0001e2000c101524 */
[----:B------:R-:W-:Y:S05]  /*2000*/  @!P0 BRA `(.L_x_33) ;  /* 0x0000000000048947 */ /* 0x000fea0003800000 */
[----:B------:R2:W5:Y:S02]  /*2010*/  LDG.E.LTC128B.U16 R24, desc[UR36][R10.64+0x2] ;  /* 0x000002240a187981 */ /* 0x000564000c1e1520 */
.L_x_33:
[----:B------:R-:W-:Y:S05]  /*2020*/  BSYNC B1 ;  /* 0x0000000000017941 */ /* 0x000fea0003800000 */
.L_x_32:
[----:B0----5:R-:W-:Y:S01]  /*2030*/  IMAD.U32 R5, R24, 0x10000, RZ ;  /* 0x0001000018057824 */ /* 0x021fe200078e00ff */
[----:B------:R-:W-:Y:S01]  /*2040*/  ISETP.GT.AND P1, PT, R4, 0x8, PT ;  /* 0x000000080400780c */ /* 0x000fe20003f24270 */
[----:B------:R-:W-:Y:S02]  /*2050*/  BSSY B1, `(.L_x_34) ;  /* 0x0000008000017945 */ /* 0x000fe40003800000 */
[----:B------:R-:W-:Y:S01]  /*2060*/  FMUL R14, R5, R56 ;  /* 0x00000038050e7220 */ /* 0x000fe20000400000 */
[----:B------:R-:W-:-:S03]  /*2070*/  ISETP.GT.AND P2, PT, R3, RZ, P1 ;  /* 0x000000ff0300720c */ /* 0x000fc60000f44270 */
[----:B------:R-:W-:-:S05]  /*2080*/  FFMA R14, R27, R23, R14 ;  /* 0x000000171b0e7223 */ /* 0x000fca000000000e */
[----:B------:R-:W-:-:S05]  /*2090*/  F2FP.BF16.F32.PACK_AB R14, RZ, R14 ;  /* 0x0000000eff0e723e */ /* 0x000fca00000010ff */
[----:B------:R0:W-:Y:S01]  /*20a0*/  @P0 STG.E.U16 desc[UR36][R12.64+0x2], R14 ;  /* 0x0000020e0c000986 */ /* 0x0001e2000c101524 */
[----:B------:R-:W-:Y:S05]  /*20b0*/  @!P2 BRA `(.L_x_35) ;  /* 0x000000000004a947 */ /* 0x000fea0003800000 */
[----:B------:R3:W5:Y:S02]  /*20c0*/  LDG.E.LTC128B.U16 R24, desc[UR36][R6.64+0x10] ;  /* 0x0000102406187981 */ /* 0x000764000c1e1520 */
.L_x_35:
[----:B------:R-:W-:Y:S05]  /*20d0*/  BSYNC B1 ;  /* 0x0000000000017941 */ /* 0x000fea0003800000 */
.L_x_34:
[----:B-----5:R-:W-:Y:S01]  /*20e0*/  IMAD.U32 R5, R24, 0x10000, RZ ;  /* 0x0001000018057824 */ /* 0x020fe200078e00ff */
        /* <DEDUP_REMOVED lines=9> */
.L_x_37:
[----:B------:R-:W-:Y:S05]  /*2180*/  BSYNC B1 ;  /* 0x0000000000017941 */ /* 0x000fea0003800000 */
.L_x_36:
[----:B----45:R-:W-:Y:S01]  /*2190*/  IMAD.U32 R5, R24, 0x10000, RZ ;  /* 0x0001000018057824 */ /* 0x030fe200078e00ff */
[----:B------:R-:W-:Y:S01]  /*21a0*/  ISETP.GT.AND P1, PT, R3, 0x8, P1 ;  /* 0x000000080300780c */ /* 0x000fe20000f24270 */
[----:B------:R-:W-:Y:S02]  /*21b0*/  BSSY B1, `(.L_x_38) ;  /* 0x0000007000017945 */ /* 0x000fe40003800000 */
[----:B0-----:R-:W-:-:S04]  /*21c0*/  FMUL R14, R5, R56 ;  /* 0x00000038050e7220 */ /* 0x001fc80000400000 */
[----:B------:R-:W-:-:S05]  /*21d0*/  FFMA R14, R29, R23, R14 ;  /* 0x000000171d0e7223 */ /* 0x000fca000000000e */
[----:B------:R-:W-:-:S05]  /*21e0*/  F2FP.BF16.F32.PACK_AB R14, RZ, R14 ;  /* 0x0000000eff0e723e */ /* 0x000fca00000010ff */
[----:B------:R0:W-:Y:S01]  /*21f0*/  @P3 STG.E.U16 desc[UR36][R8.64+0x12], R14 ;  /* 0x0000120e08003986 */ /* 0x0001e2000c101524 */
[----:B------:R-:W-:Y:S05]  /*2200*/  @!P1 BRA `(.L_x_39) ;  /* 0x0000000000049947 */ /* 0x000fea0003800000 */
[----:B------:R4:W5:Y:S02]  /*2210*/  LDG.E.LTC128B.U16 R24, desc[UR36][R10.64+0x10] ;  /* 0x000010240a187981 */ /* 0x000964000c1e1520 */
.L_x_39:
[----:B------:R-:W-:Y:S05]  /*2220*/  BSYNC B1 ;  /* 0x0000000000017941 */ /* 0x000fea0003800000 */
.L_x_38:
[----:B-----5:R-:W-:Y:S01]  /*2230*/  IMAD.U32 R5, R24, 0x10000, RZ ;  /* 0x0001000018057824 */ /* 0x020fe200078e00ff */
[----:B------:R-:W-:Y:S01]  /*2240*/  ISETP.GT.AND P0, PT, R3, 0x8, P0 ;  /* 0x000000080300780c */ /* 0x000fe20000704270 */
[----:B------:R-:W-:Y:S02]  /*2250*/  BSSY B1, `(.L_x_40) ;  /* 0x0000007000017945 */ /* 0x000fe40003800000 */
[----:B------:R-:W-:-:S04]  /*2260*/  FMUL R5, R5, R56 ;  /* 0x0000003805057220 */ /* 0x000fc80000400000 */
[----:B------:R-:W-:-:S05]  /*2270*/  FFMA R5, R30, R23, R5 ;  /* 0x000000171e057223 */ /* 0x000fca0000000005 */
[----:B------:R-:W-:-:S05]  /*2280*/  F2FP.BF16.F32.PACK_AB R5, RZ, R5 ;  /* 0x00000005ff05723e */ /* 0x000fca00000010ff */
[----:B------:R0:W-:Y:S01]  /*2290*/  @P1 STG.E.U16 desc[UR36][R12.64+0x10], R5 ;  /* 0x000010050c001986 */ /* 0x0001e2000c101524 */
[----:B------:R-:W-:Y:S05]  /*22a0*/  @!P0 BRA `(.L_x_41) ;  /* 0x0000000000048947 */ /* 0x000fea0003800000 */
[----:B------:R0:W5:Y:S02]  /*22b0*/  LDG.E.LTC128B.U16 R24, desc[UR36][R10.64+0x12] ;  /* 0x000012240a187981 */ /* 0x000164000c1e1520 */
.L_x_41:
[----:B------:R-:W-:Y:S05]  /*22c0*/  BSYNC B1 ;  /* 0x0000000000017941 */ /* 0x000fea0003800000 */
.L_x_40:
        /* <DEDUP_REMOVED lines=10> */
.L_x_43:
[----:B------:R-:W-:Y:S05]  /*2370*/  BSYNC B1 ;  /* 0x0000000000017941 */ /* 0x000fea0003800000 */
.L_x_42:
        /* <DEDUP_REMOVED lines=10> */
.L_x_45:
[----:B------:R-:W-:Y:S05]  /*2420*/  BSYNC B1 ;  /* 0x0000000000017941 */ /* 0x000fea0003800000 */
.L_x_44:
[----:B0----5:R-:W-:Y:S01]  /*2430*/  IMAD.U32 R5, R24, 0x10000, RZ ;  /* 0x0001000018057824 */ /* 0x021fe200078e00ff */
        /* <DEDUP_REMOVED lines=8> */
.L_x_47:
[----:B------:R-:W-:Y:S05]  /*24c0*/  BSYNC B1 ;  /* 0x0000000000017941 */ /* 0x000fea0003800000 */
.L_x_46:
        /* <DEDUP_REMOVED lines=9> */
.L_x_49:
[----:B------:R-:W-:Y:S05]  /*2560*/  BSYNC B1 ;  /* 0x0000000000017941 */ /* 0x000fea0003800000 */
.L_x_48:
        /* <DEDUP_REMOVED lines=10> */
.L_x_51:
[----:B------:R-:W-:Y:S05]  /*2610*/  BSYNC B1 ;  /* 0x0000000000017941 */ /* 0x000fea0003800000 */
.L_x_50:
        /* <DEDUP_REMOVED lines=10> */
.L_x_53:
[----:B------:R-:W-:Y:S05]  /*26c0*/  BSYNC B1 ;  /* 0x0000000000017941 */ /* 0x000fea0003800000 */
.L_x_52:
        /* <DEDUP_REMOVED lines=9> */
.L_x_55:
[----:B------:R-:W-:Y:S05]  /*2760*/  BSYNC B1 ;  /* 0x0000000000017941 */ /* 0x000fea0003800000 */
.L_x_54:
        /* <DEDUP_REMOVED lines=9> */
.L_x_57:
[----:B------:R-:W-:Y:S05]  /*2800*/  BSYNC B1 ;  /* 0x0000000000017941 */ /* 0x000fea0003800000 */
.L_x_56:
        /* <DEDUP_REMOVED lines=10> */
.L_x_59:
[----:B------:R-:W-:Y:S05]  /*28b0*/  BSYNC B1 ;  /* 0x0000000000017941 */ /* 0x000fea0003800000 */
.L_x_58:
        /* <DEDUP_REMOVED lines=10> */
.L_x_61:
[----:B------:R-:W-:Y:S05]  /*2960*/  BSYNC B1 ;  /* 0x0000000000017941 */ /* 0x000fea0003800000 */
.L_x_60:
        /* <DEDUP_REMOVED lines=9> */
.L_x_63:
[----:B------:R-:W-:Y:S05]  /*2a00*/  BSYNC B1 ;  /* 0x0000000000017941 */ /* 0x000fea0003800000 */
.L_x_62:
        /* <DEDUP_REMOVED lines=9> */
.L_x_65:
[----:B------:R-:W-:Y:S05]  /*2aa0*/  BSYNC B1 ;  /* 0x0000000000017941 */ /* 0x000fea0003800000 */
.L_x_64:
        /* <DEDUP_REMOVED lines=10> */
.L_x_67:
[----:B------:R-:W-:Y:S05]  /*2b50*/  BSYNC B1 ;  /* 0x0000000000017941 */ /* 0x000fea0003800000 */
.L_x_66:
        /* <DEDUP_REMOVED lines=10> */
.L_x_69:
[----:B------:R-:W-:Y:S05]  /*2c00*/  BSYNC B1 ;  /* 0x0000000000017941 */ /* 0x000fea0003800000 */
.L_x_68:
        /* <DEDUP_REMOVED lines=9> */
.L_x_71:
[----:B------:R-:W-:Y:S05]  /*2ca0*/  BSYNC B1 ;  /* 0x0000000000017941 */ /* 0x000fea0003800000 */
.L_x_70:
        /* <DEDUP_REMOVED lines=9> */
.L_x_73:
[----:B------:R-:W-:Y:S05]  /*2d40*/  BSYNC B1 ;  /* 0x0000000000017941 */ /* 0x000fea0003800000 */
.L_x_72:
        /* <DEDUP_REMOVED lines=10> */
.L_x_75:
[----:B------:R-:W-:Y:S05]  /*2df0*/  BSYNC B1 ;  /* 0x0000000000017941 */ /* 0x000fea0003800000 */
.L_x_74:
        /* <DEDUP_REMOVED lines=10> */
.L_x_77:
[----:B------:R-:W-:Y:S05]  /*2ea0*/  BSYNC B1 ;  /* 0x0000000000017941 */ /* 0x000fea0003800000 */
.L_x_76:
        /* <DEDUP_REMOVED lines=9> */
.L_x_79:
[----:B------:R-:W-:Y:S05]  /*2f40*/  BSYNC B1 ;  /* 0x0000000000017941 */ /* 0x000fea0003800000 */
.L_x_78:
        /* <DEDUP_REMOVED lines=9> */
.L_x_81:
[----:B------:R-:W-:Y:S05]  /*2fe0*/  BSYNC B1 ;  /* 0x0000000000017941 */ /* 0x000fea0003800000 */
.L_x_80:
        /* <DEDUP_REMOVED lines=10> */
.L_x_83:
[----:B------:R-:W-:Y:S05]  /*3090*/  BSYNC B1 ;  /* 0x0000000000017941 */ /* 0x000fea0003800000 */
.L_x_82:
[----:B-----5:R-:W-:Y:S01]  /*30a0*/  IMAD.U32 R5, R24, 0x10000, RZ ;  /* 0x0001000018057824 */ /* 0x020fe200078e00ff */
[----:B------:R-:W-:Y:S01]  /*30b0*/  ISETP.GT.AND P0, PT, R4, 0x39, PT ;  /* 0x000000390400780c */ /* 0x000fe20003f04270 */
[----:B------:R-:W-:Y:S01]  /*30c0*/  @P2 IMAD.MOV.U32 R4, RZ, RZ, R8 ;  /* 0x000000ffff042224 */ /* 0x000fe200078e0008 */
[----:B------:R-:W-:Y:S01]  /*30d0*/  BSSY B1, `(.L_x_84) ;  /* 0x000000a000017945 */ /* 0x000fe20003800000 */
[----:B------:R-:W-:Y:S01]  /*30e0*/  FMUL R5, R5, R56 ;  /* 0x0000003805057220 */ /* 0x000fe20000400000 */
[----:B------:R-:W-:-:S03]  /*30f0*/  ISETP.GT.AND P3, PT, R3, RZ, P0 ;  /* 0x000000ff0300720c */ /* 0x000fc60000764270 */
[----:B------:R-:W-:-:S05]  /*3100*/  FFMA R5, R52, R23, R5 ;  /* 0x0000001734057223 */ /* 0x000fca0000000005 */
[----:B------:R-:W-:-:S04]  /*3110*/  F2FP.BF16.F32.PACK_AB R5, RZ, R5 ;  /* 0x00000005ff05723e */ /* 0x000fc800000010ff */
[----:B0-----:R-:W-:Y:S01]  /*3120*/  PRMT R14, R5, 0x7610, R14 ;  /* 0x00007610050e7816 */ /* 0x001fe2000000000e */
[----:B------:R-:W-:-:S05]  /*3130*/  @P2 IMAD.MOV.U32 R5, RZ, RZ, R9 ;  /* 0x000000ffff052224 */ /* 0x000fca00078e0009 */
[----:B------:R0:W-:Y:S01]  /*3140*/  @P2 STG.E.U16 desc[UR36][R4.64+0x70], R14 ;  /* 0x0000700e04002986 */ /* 0x0001e2000c101524 */
[----:B------:R-:W-:Y:S05]  /*3150*/  @!P3 BRA `(.L_x_85) ;  /* 0x000000000004b947 */ /* 0x000fea0003800000 */
[----:B------:R0:W5:Y:S02]  /*3160*/  LDG.E.LTC128B.U16 R24, desc[UR36][R6.64+0x72] ;  /* 0x0000722406187981 */ /* 0x000164000c1e1520 */
.L_x_85:
[----:B------:R-:W-:Y:S05]  /*3170*/  BSYNC B1 ;  /* 0x0000000000017941 */ /* 0x000fea0003800000 */
.L_x_84:
        /* <DEDUP_REMOVED lines=9> */
.L_x_87:
[----:B------:R-:W-:Y:S05]  /*3210*/  BSYNC B1 ;  /* 0x0000000000017941 */ /* 0x000fea0003800000 */
.L_x_86:
[----:B-----5:R-:W-:Y:S01]  /*3220*/  IMAD.U32 R5, R24, 0x10000, RZ ;  /* 0x0001000018057824 */ /* 0x020fe200078e00ff */
[----:B------:R-:W-:Y:S01]  /*3230*/  ISETP.GT.AND P0, PT, R3, 0x8, P0 ;  /* 0x000000080300780c */ /* 0x000fe20000704270 */
[----:B0-----:R-:W-:Y:S01]  /*3240*/  @P1 IMAD.MOV.U32 R4, RZ, RZ, R12 ;  /* 0x000000ffff041224 */ /* 0x001fe200078e000c */
[----:B------:R-:W-:Y:S01]  /*3250*/  BSSY B1, `(.L_x_88) ;  /* 0x0000009000017945 */ /* 0x000fe20003800000 */
[----:B------:R-:W-:-:S04]  /*3260*/  FMUL R5, R5, R56 ;  /* 0x0000003805057220 */ /* 0x000fc80000400000 */
[----:B------:R-:W-:-:S05]  /*3270*/  FFMA R5, R54, R23, R5 ;  /* 0x0000001736057223 */ /* 0x000fca0000000005 */
[----:B------:R-:W-:-:S04]  /*3280*/  F2FP.BF16.F32.PACK_AB R5, RZ, R5 ;  /* 0x00000005ff05723e */ /* 0x000fc800000010ff */
[----:B-1-3--:R-:W-:Y:S01]  /*3290*/  PRMT R6, R5, 0x7610, R6 ;  /* 0x0000761005067816 */ /* 0x00afe20000000006 */
[----:B------:R-:W-:-:S05]  /*32a0*/  @P1 IMAD.MOV.U32 R5, RZ, RZ, R13 ;  /* 0x000000ffff051224 */ /* 0x000fca00078e000d */
[----:B------:R0:W-:Y:S01]  /*32b0*/  @P1 STG.E.U16 desc[UR36][R4.64+0x70], R6 ;  /* 0x0000700604001986 */ /* 0x0001e2000c101524 */
[----:B------:R-:W-:Y:S05]  /*32c0*/  @!P0 BRA `(.L_x_89) ;  /* 0x0000000000048947 */ /* 0x000fea0003800000 */
[----:B------:R1:W5:Y:S02]  /*32d0*/  LDG.E.LTC128B.U16 R24, desc[UR36][R10.64+0x72] ;  /* 0x000072240a187981 */ /* 0x000364000c1e1520 */
.L_x_89:
[----:B------:R-:W-:Y:S05]  /*32e0*/  BSYNC B1 ;  /* 0x0000000000017941 */ /* 0x000fea0003800000 */
.L_x_88:
[----:B------:R-:W-:Y:S05]  /*32f0*/  @!P0 BRA `(.L_x_90) ;  /* 0x0000000800a88947 */ /* 0x000fea0003800000 */
[----:B-----5:R-:W-:-:S04]  /*3300*/  IMAD.U32 R3, R24, 0x10000, RZ ;  /* 0x0001000018037824 */ /* 0x020fc800078e00ff */
[----:B0-----:R-:W-:-:S04]  /*3310*/  FMUL R4, R3, R56 ;  /* 0x0000003803047220 */ /* 0x001fc80000400000 */
[----:B------:R-:W-:-:S05]  /*3320*/  FFMA R4, R55, R23, R4 ;  /* 0x0000001737047223 */ /* 0x000fca0000000004 */
[----:B------:R-:W-:-:S05]  /*3330*/  F2FP.BF16.F32.PACK_AB R4, RZ, R4 ;  /* 0x00000004ff04723e */ /* 0x000fca00000010ff */
[----:B------:R3:W-:Y:S01]  /*3340*/  STG.E.U16 desc[UR36][R12.64+0x72], R4 ;  /* 0x000072040c007986 */ /* 0x0007e2000c101524 */
[----:B------:R-:W-:Y:S05]  /*3350*/  BRA `(.L_x_90) ;  /* 0x0000000800907947 */ /* 0x000fea0003800000 */
.L_x_29:
[----:B------:R-:W-:Y:S01]  /*3360*/  ISETP.GT.AND P0, PT, R4, 0x1, PT ;  /* 0x000000010400780c */ /* 0x000fe20003f04270 */
[----:B------:R-:W-:Y:S01]  /*3370*/  ULDC.64 UR4, c[0x0][0x5c0] ;  /* 0x0001700000047ab9 */ /* 0x000fe20000000a00 */
[-C--:B------:R-:W-:Y:S01]  /*3380*/  FMUL R24, R24, R23.reuse ;  /* 0x0000001718187220 */ /* 0x080fe20000400000 */
[-C--:B------:R-:W-:Y:S01]  /*3390*/  FMUL R25, R25, R23.reuse ;  /* 0x0000001719197220 */ /* 0x080fe20000400000 */
[----:B------:R-:W-:Y:S01]  /*33a0*/  ISETP.GT.AND P3, PT, R3, RZ, P0 ;  /* 0x000000ff0300720c */ /* 0x000fe20000764270 */
[-C--:B------:R-:W-:Y:S01]  /*33b0*/  FMUL R26, R26, R23.reuse ;  /* 0x000000171a1a7220 */ /* 0x080fe20000400000 */
[----:B------:R-:W-:Y:S01]  /*33c0*/  LEA R6, P4, R58, UR4, 0x1 ;  /* 0x000000043a067c11 */ /* 0x000fe2000f8808ff */
[-C--:B------:R-:W-:Y:S01]  /*33d0*/  FMUL R27, R27, R23.reuse ;  /* 0x000000171b1b7220 */ /* 0x080fe20000400000 */
[----:B------:R-:W-:Y:S01]  /*33e0*/  F2FP.BF16.F32.PACK_AB R24, RZ, R24 ;  /* 0x00000018ff18723e */ /* 0x000fe200000010ff */
[-C--:B------:R-:W-:Y:S01]  /*33f0*/  FMUL R28, R28, R23.reuse ;  /* 0x000000171c1c7220 */ /* 0x080fe20000400000 */
[----:B------:R-:W-:Y:S01]  /*3400*/  LEA.HI.X R7, R58, UR5, R75, 0x1, P4 ;  /* 0x000000053a077c11 */ /* 0x000fe2000a0f0c4b */
[----:B------:R-:W-:Y:S01]  /*3410*/  FMUL R29, R29, R23 ;  /* 0x000000171d1d7220 */ /* 0x000fe20000400000 */
[----:B------:R-:W-:Y:S01]  /*3420*/  F2FP.BF16.F32.PACK_AB R25, RZ, R25 ;  /* 0x00000019ff19723e */ /* 0x000fe200000010ff */
[-C--:B------:R-:W-:Y:S01]  /*3430*/  FMUL R30, R30, R23.reuse ;  /* 0x000000171e1e7220 */ /* 0x080fe20000400000 */
[----:B------:R-:W-:Y:S01]  /*3440*/  SHF.L.U64.HI R67, R66, 0x4, R67 ;  /* 0x0000000442437819 */ /* 0x000fe20000010243 */
[----:B------:R-:W-:Y:S01]  /*3450*/  @P1 STG.E.U16 desc[UR36][R6.64], R24 ;  /* 0x0000001806001986 */ /* 0x000fe2000c101524 */
[----:B------:R-:W-:Y:S01]  /*3460*/  ISETP.GT.AND P1, PT, R4, 0x8, PT ;  /* 0x000000080400780c */ /* 0x000fe20003f24270 */
[-C--:B------:R-:W-:Y:S01]  /*3470*/  FMUL R31, R31, R23.reuse ;  /* 0x000000171f1f7220 */ /* 0x080fe20000400000 */
[C---:B------:R-:W-:Y:S01]  /*3480*/  ISETP.GT.AND P4, PT, R3.reuse, 0x8, P0 ;  /* 0x000000080300780c */ /* 0x040fe20000784270 */
[----:B------:R-:W-:Y:S01]  /*3490*/  @P3 STG.E.U16 desc[UR36][R6.64+0x2], R25 ;  /* 0x0000021906003986 */ /* 0x000fe2000c101524 */
[----:B------:R-:W-:Y:S01]  /*34a0*/  LEA R8, P3, R66, R6, 0x4 ;  /* 0x0000000642087211 */ /* 0x000fe200078620ff */
[-C--:B------:R-:W-:Y:S01]  /*34b0*/  FMUL R32, R32, R23.reuse ;  /* 0x0000001720207220 */ /* 0x080fe20000400000 */
[----:B------:R-:W-:Y:S01]  /*34c0*/  ISETP.GT.AND P2, PT, R3, 0x8, P2 ;  /* 0x000000080300780c */ /* 0x000fe20001744270 */
[-C--:B------:R-:W-:Y:S01]  /*34d0*/  FMUL R33, R33, R23.reuse ;  /* 0x0000001721217220 */ /* 0x080fe20000400000 */
[----:B------:R-:W-:Y:S01]  /*34e0*/  ISETP.GT.AND P0, PT, R4, 0x9, PT ;  /* 0x000000090400780c */ /* 0x000fe20003f04270 */
[----:B------:R-:W-:Y:S01]  /*34f0*/  IMAD.X R9, R67, 0x1, R7, P3 ;  /* 0x0000000143097824 */ /* 0x000fe200018e0607 */
[C---:B------:R-:W-:Y:S01]  /*3500*/  ISETP.GT.AND P5, PT, R3.reuse, RZ, P1 ;  /* 0x000000ff0300720c */ /* 0x040fe20000fa4270 */
[-C--:B------:R-:W-:Y:S01]  /*3510*/  FMUL R34, R34, R23.reuse ;  /* 0x0000001722227220 */ /* 0x080fe20000400000 */
[----:B------:R-:W-:Y:S01]  /*3520*/  ISETP.GT.AND P3, PT, R3, RZ, P0 ;  /* 0x000000ff0300720c */ /* 0x000fe20000764270 */
[-C--:B------:R-:W-:Y:S01]  /*3530*/  FMUL R35, R35, R23.reuse ;  /* 0x0000001723237220 */ /* 0x080fe20000400000 */
[----:B------:R-:W-:Y:S01]  /*3540*/  F2FP.BF16.F32.PACK_AB R26, RZ, R26 ;  /* 0x0000001aff1a723e */ /* 0x000fe200000010ff */
[----:B------:R-:W-:Y:S01]  /*3550*/  FMUL R36, R36, R23 ;  /* 0x0000001724247220 */ /* 0x000fe20000400000 */
[----:B------:R-:W-:Y:S01]  /*3560*/  F2FP.BF16.F32.PACK_AB R27, RZ, R27 ;  /* 0x0000001bff1b723e */ /* 0x000fe200000010ff */
[----:B------:R-:W-:Y:S01]  /*3570*/  FMUL R37, R37, R23 ;  /* 0x0000001725257220 */ /* 0x000fe20000400000 */
[----:B------:R-:W-:Y:S01]  /*3580*/  F2FP.BF16.F32.PACK_AB R28, RZ, R28 ;  /* 0x0000001cff1c723e */ /* 0x000fe200000010ff */
[----:B------:R-:W-:Y:S01]  /*3590*/  @P2 STG.E.U16 desc[UR36][R8.64], R26 ;  /* 0x0000001a08002986 */ /* 0x000fe2000c101524 */
[----:B------:R-:W-:Y:S01]  /*35a0*/  F2FP.BF16.F32.PACK_AB R29, RZ, R29 ;  /* 0x0000001dff1d723e */ /* 0x000fe200000010ff */
[-C--:B------:R-:W-:Y:S01]  /*35b0*/  FMUL R38, R38, R23.reuse ;  /* 0x0000001726267220 */ /* 0x080fe20000400000 */
[----:B------:R-:W-:Y:S01]  /*35c0*/  ISETP.GT.AND P2, PT, R3, 0x8, P1 ;  /* 0x000000080300780c */ /* 0x000fe20000f44270 */
[----:B------:R-:W-:Y:S01]  /*35d0*/  @P4 STG.E.U16 desc[UR36][R8.64+0x2], R27 ;  /* 0x0000021b08004986 */ /* 0x000fe2000c101524 */
[----:B------:R-:W-:Y:S01]  /*35e0*/  ISETP.GT.AND P1, PT, R4, 0x10, PT ;  /* 0x000000100400780c */ /* 0x000fe20003f24270 */
[-C--:B------:R-:W-:Y:S01]  /*35f0*/  FMUL R39, R39, R23.reuse ;  /* 0x0000001727277220 */ /* 0x080fe20000400000 */
[----:B------:R-:W-:Y:S01]  /*3600*/  F2FP.BF16.F32.PACK_AB R30, RZ, R30 ;  /* 0x0000001eff1e723e */ /* 0x000fe200000010ff */
[----:B------:R-:W-:Y:S01]  /*3610*/  @P5 STG.E.U16 desc[UR36][R6.64+0x10], R28 ;  /* 0x0000101c06005986 */ /* 0x000fe2000c101524 */
[C---:B------:R-:W-:Y:S01]  /*3620*/  ISETP.GT.AND P4, PT, R3.reuse, RZ, P1 ;  /* 0x000000ff0300720c */ /* 0x040fe20000f84270 */
[----:B------:R-:W-:Y:S01]  /*3630*/  FMUL R40, R40, R23 ;  /* 0x0000001728287220 */ /* 0x000fe20000400000 */
[----:B------:R-:W-:Y:S01]  /*3640*/  F2FP.BF16.F32.PACK_AB R31, RZ, R31 ;  /* 0x0000001fff1f723e */ /* 0x000fe200000010ff */
[----:B------:R-:W-:Y:S01]  /*3650*/  @P3 STG.E.U16 desc[UR36][R6.64+0x12], R29 ;  /* 0x0000121d06003986 */ /* 0x000fe2000c101524 */
[----:B------:R-:W-:Y:S01]  /*3660*/  ISETP.GT.AND P3, PT, R3, 0x8, P0 ;  /* 0x000000080300780c */ /* 0x000fe20000764270 */
[-C--:B------:R-:W-:Y:S01]  /*3670*/  FMUL R41, R41, R23.reuse ;  /* 0x0000001729297220 */ /* 0x080fe20000400000 */
[----:B------:R-:W-:Y:S01]  /*3680*/  ISETP.GT.AND P0, PT, R4, 0x11, PT ;  /* 0x000000110400780c */ /* 0x000fe20003f04270 */
[----:B------:R-:W-:Y:S01]  /*3690*/  @P2 STG.E.U16 desc[UR36][R8.64+0x10], R30 ;  /* 0x0000101e08002986 */ /* 0x000fe2000c101524 */
[----:B------:R-:W-:Y:S01]  /*36a0*/  F2FP.BF16.F32.PACK_AB R32, RZ, R32 ;  /* 0x00000020ff20723e */ /* 0x000fe200000010ff */
[-C--:B------:R-:W-:Y:S01]  /*36b0*/  FMUL R42, R42, R23.reuse ;  /* 0x000000172a2a7220 */ /* 0x080fe20000400000 */
[----:B------:R-:W-:Y:S01]  /*36c0*/  ISETP.GT.AND P5, PT, R3, RZ, P0 ;  /* 0x000000ff0300720c */ /* 0x000fe200007a4270 */
[-C--:B------:R-:W-:Y:S01]  /*36d0*/  FMUL R43, R43, R23.reuse ;  /* 0x000000172b2b7220 */ /* 0x080fe20000400000 */
[----:B------:R-:W-:Y:S01]  /*36e0*/  ISETP.GT.AND P2, PT, R3, 0x8, P1 ;  /* 0x000000080300780c */ /* 0x000fe20000f44270 */
[-C--:B------:R-:W-:Y:S01]  /*36f0*/  FMUL R44, R44, R23.reuse ;  /* 0x000000172c2c7220 */ /* 0x080fe20000400000 */
[----:B------:R-:W-:Y:S01]  /*3700*/  ISETP.GT.AND P1, PT, R4, 0x18, PT ;  /* 0x000000180400780c */ /* 0x000fe20003f24270 */
[----:B------:R-:W-:Y:S01]  /*3710*/  FMUL R45, R45, R23 ;  /* 0x000000172d2d7220 */ /* 0x000fe20000400000 */
[----:B------:R-:W-:Y:S01]  /*3720*/  F2FP.BF16.F32.PACK_AB R33, RZ, R33 ;  /* 0x00000021ff21723e */ /* 0x000fe200000010ff */
[----:B------:R-:W-:Y:S01]  /*3730*/  @P3 STG.E.U16 desc[UR36][R8.64+0x12], R31 ;  /* 0x0000121f08003986 */ /* 0x000fe2000c101524 */
[C---:B------:R-:W-:Y:S01]  /*3740*/  ISETP.GT.AND P3, PT, R3.reuse, 0x8, P0 ;  /* 0x000000080300780c */ /* 0x040fe20000764270 */
[-C--:B------:R-:W-:Y:S01]  /*3750*/  FMUL R46, R46, R23.reuse ;  /* 0x000000172e2e7220 */ /* 0x080fe20000400000 */
[----:B------:R-:W-:Y:S01]  /*3760*/  ISETP.GT.AND P0, PT, R4, 0x19, PT ;  /* 0x000000190400780c */ /* 0x000fe20003f04270 */
[----:B------:R-:W-:Y:S01]  /*3770*/  @P4 STG.E.U16 desc[UR36][R6.64+0x20], R32 ;  /* 0x0000202006004986 */ /* 0x000fe2000c101524 */
[----:B------:R-:W-:Y:S01]  /*3780*/  ISETP.GT.AND P4, PT, R3, RZ, P1 ;  /* 0x000000ff0300720c */ /* 0x000fe20000f84270 */
[-C--:B------:R-:W-:Y:S01]  /*3790*/  FMUL R47, R47, R23.reuse ;  /* 0x000000172f2f7220 */ /* 0x080fe20000400000 */
[----:B------:R-:W-:Y:S01]  /*37a0*/  F2FP.BF16.F32.PACK_AB R34, RZ, R34 ;  /* 0x00000022ff22723e */ /* 0x000fe200000010ff */
[----:B------:R-:W-:Y:S01]  /*37b0*/  @P5 STG.E.U16 desc[UR36][R6.64+0x22], R33 ;  /* 0x0000222106005986 */ /* 0x000fe2000c101524 */
[----:B------:R-:W-:Y:S01]  /*37c0*/  ISETP.GT.AND P5, PT, R3, RZ, P0 ;  /* 0x000000ff0300720c */ /* 0x000fe200007a4270 */
[----:B------:R-:W-:Y:S01]  /*37d0*/  FMUL R48, R48, R23 ;  /* 0x0000001730307220 */ /* 0x000fe20000400000 */
[----:B------:R-:W-:Y:S01]  /*37e0*/  F2FP.BF16.F32.PACK_AB R35, RZ, R35 ;  /* 0x00000023ff23723e */ /* 0x000fe200000010ff */
[----:B------:R-:W-:Y:S01]  /*37f0*/  @P2 STG.E.U16 desc[UR36][R8.64+0x20], R34 ;  /* 0x0000202208002986 */ /* 0x000fe2000c101524 */
[----:B------:R-:W-:Y:S01]  /*3800*/  F2FP.BF16.F32.PACK_AB R36, RZ, R36 ;  /* 0x00000024ff24723e */ /* 0x000fe200000010ff */
[-C--:B------:R-:W-:Y:S01]  /*3810*/  FMUL R49, R49, R23.reuse ;  /* 0x0000001731317220 */ /* 0x080fe20000400000 */
[C---:B------:R-:W-:Y:S01]  /*3820*/  ISETP.GT.AND P2, PT, R3.reuse, 0x8, P1 ;  /* 0x000000080300780c */ /* 0x040fe20000f44270 */
[----:B------:R-:W-:Y:S01]  /*3830*/  @P3 STG.E.U16 desc[UR36][R8.64+0x22], R35 ;  /* 0x0000222308003986 */ /* 0x000fe2000c101524 */
[----:B------:R-:W-:Y:S01]  /*3840*/  ISETP.GT.AND P1, PT, R4, 0x20, PT ;  /* 0x000000200400780c */ /* 0x000fe20003f24270 */
[----:B------:R-:W-:Y:S01]  /*3850*/  FMUL R50, R50, R23 ;  /* 0x0000001732327220 */ /* 0x000fe20000400000 */
[----:B------:R-:W-:Y:S01]  /*3860*/  F2FP.BF16.F32.PACK_AB R37, RZ, R37 ;  /* 0x00000025ff25723e */ /* 0x000fe200000010ff */
[----:B------:R-:W-:Y:S01]  /*3870*/  @P4 STG.E.U16 desc[UR36][R6.64+0x30], R36 ;  /* 0x0000302406004986 */ /* 0x000fe2000c101524 */
[----:B------:R-:W-:Y:S01]  /*3880*/  ISETP.GT.AND P3, PT, R3, 0x8, P0 ;  /* 0x000000080300780c */ /* 0x000fe20000764270 */
[-C--:B------:R-:W-:Y:S01]  /*3890*/  FMUL R51, R51, R23.reuse ;  /* 0x0000001733337220 */ /* 0x080fe20000400000 */
[----:B------:R-:W-:Y:S01]  /*38a0*/  ISETP.GT.AND P0, PT, R4, 0x21, PT ;  /* 0x000000210400780c */ /* 0x000fe20003f04270 */
[----:B------:R-:W-:Y:S01]  /*38b0*/  @P5 STG.E.U16 desc[UR36][R6.64+0x32], R37 ;  /* 0x0000322506005986 */ /* 0x000fe2000c101524 */
        /* <DEDUP_REMOVED lines=10> */
[----:B------:R-:W-:-:S02]  /*3960*/  F2FP.BF16.F32.PACK_AB R41, RZ, R41 ;  /* 0x00000029ff29723e */ /* 0x000fc400000010ff */
[C---:B------:R-:W-:Y:S01]  /*3970*/  ISETP.GT.AND P1, PT, R3.reuse, 0x8, P1 ;  /* 0x000000080300780c */ /* 0x040fe20000f24270 */
[----:B------:R-:W-:Y:S01]  /*3980*/  @P3 STG.E.U16 desc[UR36][R8.64+0x32], R39 ;  /* 0x0000322708003986 */ /* 0x000fe2000c101524 */
[C---:B------:R-:W-:Y:S02]  /*3990*/  ISETP.GT.AND P2, PT, R3.reuse, 0x8, P0 ;  /* 0x000000080300780c */ /* 0x040fe40000744270 */
[C---:B------:R-:W-:Y:S01]  /*39a0*/  ISETP.GT.AND P0, PT, R4.reuse, 0x29, PT ;  /* 0x000000290400780c */ /* 0x040fe20003f04270 */
[----:B------:R-:W-:Y:S01]  /*39b0*/  @P4 STG.E.U16 desc[UR36][R6.64+0x40], R40 ;  /* 0x0000402806004986 */ /* 0x000fe2000c101524 */
[----:B------:R-:W-:Y:S02]  /*39c0*/  ISETP.GT.AND P4, PT, R4, 0x28, PT ;  /* 0x000000280400780c */ /* 0x000fe40003f84270 */
[----:B------:R-:W-:Y:S01]  /*39d0*/  F2FP.BF16.F32.PACK_AB R42, RZ, R42 ;  /* 0x0000002aff2a723e */ /* 0x000fe200000010ff */
[----:B------:R-:W-:Y:S01]  /*39e0*/  @P5 STG.E.U16 desc[UR36][R6.64+0x42], R41 ;  /* 0x0000422906005986 */ /* 0x000fe2000c101524 */
[----:B------:R-:W-:-:S02]  /*39f0*/  ISETP.GT.AND P5, PT, R3, RZ, P4 ;  /* 0x000000ff0300720c */ /* 0x000fc400027a4270 */
[C---:B------:R-:W-:Y:S01]  /*3a00*/  ISETP.GT.AND P3, PT, R3.reuse, RZ, P0 ;  /* 0x000000ff0300720c */ /* 0x040fe20000764270 */
[----:B------:R-:W-:Y:S01]  /*3a10*/  @P1 STG.E.U16 desc[UR36][R8.64+0x40], R42 ;  /* 0x0000402a08001986 */ /* 0x000fe2000c101524 */
[----:B------:R-:W-:Y:S02]  /*3a20*/  F2FP.BF16.F32.PACK_AB R43, RZ, R43 ;  /* 0x0000002bff2b723e */ /* 0x000fe400000010ff */
[----:B------:R-:W-:Y:S02]  /*3a30*/  F2FP.BF16.F32.PACK_AB R44, RZ, R44 ;  /* 0x0000002cff2c723e */ /* 0x000fe400000010ff */
[C---:B------:R-:W-:Y:S01]  /*3a40*/  ISETP.GT.AND P4, PT, R3.reuse, 0x8, P4 ;  /* 0x000000080300780c */ /* 0x040fe20002784270 */
[----:B------:R-:W-:Y:S01]  /*3a50*/  @P2 STG.E.U16 desc[UR36][R8.64+0x42], R43 ;  /* 0x0000422b08002986 */ /* 0x000fe2000c101524 */
[----:B------:R-:W-:Y:S02]  /*3a60*/  F2FP.BF16.F32.PACK_AB R45, RZ, R45 ;  /* 0x0000002dff2d723e */ /* 0x000fe400000010ff */
[----:B------:R-:W-:Y:S01]  /*3a70*/  ISETP.GT.AND P2, PT, R4, 0x31, PT ;  /* 0x000000310400780c */ /* 0x000fe20003f44270 */
[----:B------:R-:W-:Y:S01]  /*3a80*/  @P5 STG.E.U16 desc[UR36][R6.64+0x50], R44 ;  /* 0x0000502c06005986 */ /* 0x000fe2000c101524 */
[----:B------:R-:W-:-:S02]  /*3a90*/  ISETP.GT.AND P5, PT, R3, 0x8, P0 ;  /* 0x000000080300780c */ /* 0x000fc400007a4270 */
[C---:B------:R-:W-:Y:S01]  /*3aa0*/  ISETP.GT.AND P1, PT, R4.reuse, 0x38, PT ;  /* 0x000000380400780c */ /* 0x040fe20003f24270 */
[----:B------:R-:W-:Y:S01]  /*3ab0*/  @P3 STG.E.U16 desc[UR36][R6.64+0x52], R45 ;  /* 0x0000522d06003986 */ /* 0x000fe2000c101524 */
[C---:B------:R-:W-:Y:S02]  /*3ac0*/  ISETP.GT.AND P3, PT, R4.reuse, 0x30, PT ;  /* 0x000000300400780c */ /* 0x040fe40003f64270 */
[----:B------:R-:W-:Y:S01]  /*3ad0*/  ISETP.GT.AND P0, PT, R4, 0x39, PT ;  /* 0x000000390400780c */ /* 0x000fe20003f04270 */
[----:B------:R-:W-:Y:S01]  /*3ae0*/  @P4 IMAD.MOV.U32 R4, RZ, RZ, R8 ;  /* 0x000000ffff044224 */ /* 0x000fe200078e0008 */
[----:B------:R-:W-:Y:S01]  /*3af0*/  F2FP.BF16.F32.PACK_AB R46, RZ, R46 ;  /* 0x0000002eff2e723e */ /* 0x000fe200000010ff */
[----:B------:R-:W-:Y:S01]  /*3b00*/  @P4 IMAD.MOV.U32 R5, RZ, RZ, R9 ;  /* 0x000000ffff054224 */ /* 0x000fe200078e0009 */
[----:B------:R-:W-:Y:S02]  /*3b10*/  F2FP.BF16.F32.PACK_AB R47, RZ, R47 ;  /* 0x0000002fff2f723e */ /* 0x000fe400000010ff */
[----:B------:R-:W-:-:S02]  /*3b20*/  F2FP.BF16.F32.PACK_AB R48, RZ, R48 ;  /* 0x00000030ff30723e */ /* 0x000fc400000010ff */
[----:B------:R0:W-:Y:S01]  /*3b30*/  @P4 STG.E.U16 desc[UR36][R4.64+0x50], R46 ;  /* 0x0000502e04004986 */ /* 0x0001e2000c101524 */
[C---:B------:R-:W-:Y:S02]  /*3b40*/  ISETP.GT.AND P4, PT, R3.reuse, RZ, P2 ;  /* 0x000000ff0300720c */ /* 0x040fe40001784270 */
[----:B------:R-:W-:Y:S02]  /*3b50*/  F2FP.BF16.F32.PACK_AB R49, RZ, R49 ;  /* 0x00000031ff31723e */ /* 0x000fe400000010ff */
[----:B------:R-:W-:Y:S02]  /*3b60*/  ISETP.GT.AND P2, PT, R3, 0x8, P2 ;  /* 0x000000080300780c */ /* 0x000fe40001744270 */
[----:B------:R-:W-:Y:S02]  /*3b70*/  F2FP.BF16.F32.PACK_AB R50, RZ, R50 ;  /* 0x00000032ff32723e */ /* 0x000fe400000010ff */
[----:B------:R-:W-:Y:S02]  /*3b80*/  F2FP.BF16.F32.PACK_AB R51, RZ, R51 ;  /* 0x00000033ff33723e */ /* 0x000fe400000010ff */
[----:B------:R-:W-:Y:S01]  /*3b90*/  F2FP.BF16.F32.PACK_AB R52, RZ, R52 ;  /* 0x00000034ff34723e */ /* 0x000fe200000010ff */
[----:B0-----:R-:W-:Y:S01]  /*3ba0*/  @P5 IMAD.MOV.U32 R4, RZ, RZ, R8 ;  /* 0x000000ffff045224 */ /* 0x001fe200078e0008 */
[----:B------:R-:W-:Y:S01]  /*3bb0*/  F2FP.BF16.F32.PACK_AB R53, RZ, R53 ;  /* 0x00000035ff35723e */ /* 0x000fe200000010ff */
[----:B------:R-:W-:Y:S01]  /*3bc0*/  @P5 IMAD.MOV.U32 R5, RZ, RZ, R9 ;  /* 0x000000ffff055224 */ /* 0x000fe200078e0009 */
[----:B------:R-:W-:-:S02]  /*3bd0*/  F2FP.BF16.F32.PACK_AB R54, RZ, R54 ;  /* 0x00000036ff36723e */ /* 0x000fc400000010ff */
[----:B------:R-:W-:Y:S02]  /*3be0*/  F2FP.BF16.F32.PACK_AB R55, RZ, R55 ;  /* 0x00000037ff37723e */ /* 0x000fe400000010ff */
[----:B------:R0:W-:Y:S01]  /*3bf0*/  @P5 STG.E.U16 desc[UR36][R4.64+0x52], R47 ;  /* 0x0000522f04005986 */ /* 0x0001e2000c101524 */
[C---:B------:R-:W-:Y:S02]  /*3c00*/  ISETP.GT.AND P5, PT, R3.reuse, RZ, P3 ;  /* 0x000000ff0300720c */ /* 0x040fe40001fa4270 */
[----:B------:R-:W-:-:S11]  /*3c10*/  ISETP.GT.AND P3, PT, R3, 0x8, P3 ;  /* 0x000000080300780c */ /* 0x000fd60001f64270 */
[----:B0-----:R-:W-:Y:S02]  /*3c20*/  @P5 IMAD.MOV.U32 R4, RZ, RZ, R6 ;  /* 0x000000ffff045224 */ /* 0x001fe400078e0006 */
[----:B------:R-:W-:-:S05]  /*3c30*/  @P5 IMAD.MOV.U32 R5, RZ, RZ, R7 ;  /* 0x000000ffff055224 */ /* 0x000fca00078e0007 */
[----:B------:R0:W-:Y:S01]  /*3c40*/  @P5 STG.E.U16 desc[UR36][R4.64+0x60], R48 ;  /* 0x0000603004005986 */ /* 0x0001e2000c101524 */
[C---:B------:R-:W-:Y:S02]  /*3c50*/  ISETP.GT.AND P5, PT, R3.reuse, RZ, P0 ;  /* 0x000000ff0300720c */ /* 0x040fe400007a4270 */
[----:B------:R-:W-:Y:S01]  /*3c60*/  ISETP.GT.AND P0, PT, R3, 0x8, P0 ;  /* 0x000000080300780c */ /* 0x000fe20000704270 */
[----:B0-----:R-:W-:Y:S02]  /*3c70*/  @P4 IMAD.MOV.U32 R4, RZ, RZ, R6 ;  /* 0x000000ffff044224 */ /* 0x001fe400078e0006 */
[----:B------:R-:W-:-:S05]  /*3c80*/  @P4 IMAD.MOV.U32 R5, RZ, RZ, R7 ;  /* 0x000000ffff054224 */ /* 0x000fca00078e0007 */
[----:B------:R0:W-:Y:S01]  /*3c90*/  @P4 STG.E.U16 desc[UR36][R4.64+0x62], R49 ;  /* 0x0000623104004986 */ /* 0x0001e2000c101524 */
[C---:B------:R-:W-:Y:S02]  /*3ca0*/  ISETP.GT.AND P4, PT, R3.reuse, RZ, P1 ;  /* 0x000000ff0300720c */ /* 0x040fe40000f84270 */
[----:B------:R-:W-:Y:S01]  /*3cb0*/  ISETP.GT.AND P1, PT, R3, 0x8, P1 ;  /* 0x000000080300780c */ /* 0x000fe20000f24270 */
[----:B0-----:R-:W-:Y:S02]  /*3cc0*/  @P3 IMAD.MOV.U32 R4, RZ, RZ, R8 ;  /* 0x000000ffff043224 */ /* 0x001fe400078e0008 */
[----:B------:R-:W-:-:S05]  /*3cd0*/  @P3 IMAD.MOV.U32 R5, RZ, RZ, R9 ;  /* 0x000000ffff053224 */ /* 0x000fca00078e0009 */
[----:B------:R0:W-:Y:S02]  /*3ce0*/  @P3 STG.E.U16 desc[UR36][R4.64+0x60], R50 ;  /* 0x0000603204003986 */ /* 0x0001e4000c101524 */
[----:B0-----:R-:W-:Y:S02]  /*3cf0*/  @P2 IMAD.MOV.U32 R4, RZ, RZ, R8 ;  /* 0x000000ffff042224 */ /* 0x001fe400078e0008 */
[----:B------:R-:W-:-:S05]  /*3d00*/  @P2 IMAD.MOV.U32 R5, RZ, RZ, R9 ;  /* 0x000000ffff052224 */ /* 0x000fca00078e0009 */
[----:B------:R0:W-:Y:S02]  /*3d10*/  @P2 STG.E.U16 desc[UR36][R4.64+0x62], R51 ;  /* 0x0000623304002986 */ /* 0x0001e4000c101524 */
[----:B0-----:R-:W-:Y:S02]  /*3d20*/  @P4 IMAD.MOV.U32 R4, RZ, RZ, R6 ;  /* 0x000000ffff044224 */ /* 0x001fe400078e0006 */
[----:B------:R-:W-:-:S05]  /*3d30*/  @P4 IMAD.MOV.U32 R5, RZ, RZ, R7 ;  /* 0x000000ffff054224 */ /* 0x000fca00078e0007 */
[----:B------:R0:W-:Y:S04]  /*3d40*/  @P4 STG.E.U16 desc[UR36][R4.64+0x70], R52 ;  /* 0x0000703404004986 */ /* 0x0001e8000c101524 */
[----:B------:R1:W-:Y:S01]  /*3d50*/  @P5 STG.E.U16 desc[UR36][R6.64+0x72], R53 ;  /* 0x0000723506005986 */ /* 0x0003e2000c101524 */
[----:B0-----:R-:W-:Y:S02]  /*3d60*/  @P1 IMAD.MOV.U32 R4, RZ, RZ, R8 ;  /* 0x000000ffff041224 */ /* 0x001fe400078e0008 */
[----:B------:R-:W-:-:S05]  /*3d70*/  @P1 IMAD.MOV.U32 R5, RZ, RZ, R9 ;  /* 0x000000ffff051224 */ /* 0x000fca00078e0009 */
[----:B------:R1:W-:Y:S04]  /*3d80*/  @P1 STG.E.U16 desc[UR36][R4.64+0x70], R54 ;  /* 0x0000703604001986 */ /* 0x0003e8000c101524 */
[----:B------:R1:W-:Y:S02]  /*3d90*/  @P0 STG.E.U16 desc[UR36][R8.64+0x72], R55 ;  /* 0x0000723708000986 */ /* 0x0003e4000c101524 */
.L_x_90:
[----:B------:R-:W-:Y:S05]  /*3da0*/  BSYNC B0 ;  /* 0x0000000000007941 */ /* 0x000fea0003800000 */
.L_x_28:
[----:B------:R-:W-:Y:S01]  /*3db0*/  ULDC UR4, c[0x0][0xc] ;  /* 0x0000030000047ab9 */ /* 0x000fe20000000800 */
[----:B------:R-:W-:Y:S01]  /*3dc0*/  ULDC UR5, c[0x0][0x10] ;  /* 0x0000040000057ab9 */ /* 0x000fe20000000800 */
[----:B------:R-:W0:Y:S01]  /*3dd0*/  LDC R3, c[0x0][0x14] ;  /* 0x00000500ff037b82 */ /* 0x000e220000000800 */
[----:B------:R-:W-:Y:S01]  /*3de0*/  UIMAD.WIDE.U32 UR4, UR4, UR5, URZ ;  /* 0x00000005040472a5 */ /* 0x000fe2000f8e003f */
[----:B------:R-:W-:Y:S02]  /*3df0*/  IMAD.MOV.U32 R59, RZ, RZ, -0x1 ;  /* 0xffffffffff3b7424 */ /* 0x000fe400078e00ff */
[----:B------:R-:W-:-:S03]  /*3e00*/  IMAD.MOV.U32 R57, RZ, RZ, -0x1 ;  /* 0xffffffffff397424 */ /* 0x000fc600078e00ff */
[----:B0-----:R-:W-:-:S04]  /*3e10*/  IMAD.WIDE.U32 R16, R3, UR4, R16 ;  /* 0x0000000403107c25 */ /* 0x001fc8000f8e0010 */
[----:B------:R-:W-:Y:S01]  /*3e20*/  IMAD R3, R3, UR5, RZ ;  /* 0x0000000503037c24 */ /* 0x000fe2000f8e02ff */
[----:B------:R-:W-:Y:S02]  /*3e30*/  ULDC.64 UR4, c[0x0][0x650] ;  /* 0x0001940000047ab9 */ /* 0x000fe40000000a00 */
[----:B------:R-:W-:Y:S01]  /*3e40*/  ISETP.GE.U32.AND P0, PT, R16, UR4, PT ;  /* 0x0000000410007c0c */ /* 0x000fe2000bf06070 */
[--C-:B------:R-:W-:Y:S01]  /*3e50*/  IMAD.IADD R17, R17, 0x1, R3.reuse ;  /* 0x0000000111117824 */ /* 0x100fe200078e0203 */
[----:B------:R-:W-:-:S04]  /*3e60*/  PRMT R3, RZ, 0x7610, R3 ;  /* 0x00007610ff037816 */ /* 0x000fc80000000003 */
[----:B------:R-:W-:-:S13]  /*3e70*/  ISETP.GE.U32.AND.EX P0, PT, R17, UR5, PT, P0 ;  /* 0x0000000511007c0c */ /* 0x000fda000bf06100 */
[----:B------:R-:W-:Y:S05]  /*3e80*/  @P0 BRA `(.L_x_91) ;  /* 0x0000000400640947 */ /* 0x000fea0003800000 */
[----:B---3--:R-:W0:Y:S01]  /*3e90*/  S2R R12, SR_CTAID.X ;  /* 0x00000000000c7919 */ /* 0x008e220000002500 */
[----:B-12-4-:R-:W1:Y:S01]  /*3ea0*/  LDC.64 R10, c[0x0][0x628] ;  /* 0x00018a00ff0a7b82 */ /* 0x016e620000000a00 */
[----:B------:R-:W-:Y:S01]  /*3eb0*/  ULDC UR4, c[0x0][0x150] ;  /* 0x0000540000047ab9 */ /* 0x000fe20000000800 */
[----:B------:R-:W-:Y:S01]  /*3ec0*/  IMAD.MOV.U32 R8, RZ, RZ, R16 ;  /* 0x000000ffff087224 */ /* 0x000fe200078e0010 */
[----:B-----5:R-:W2:Y:S01]  /*3ed0*/  S2R R24, SR_CTAID.Y ;  /* 0x0000000000187919 */ /* 0x020ea20000002600 */
[----:B------:R-:W-:-:S04]  /*3ee0*/  IMAD.MOV.U32 R9, RZ, RZ, R17 ;  /* 0x000000ffff097224 */ /* 0x000fc800078e0011 */
[----:B------:R-:W3:Y:S08]  /*3ef0*/  LDC R21, c[0x0][0x144] ;  /* 0x00005100ff157b82 */ /* 0x000ef00000000800 */
[----:B------:R-:W4:Y:S08]  /*3f00*/  LDC R0, c[0x0][0x630] ;  /* 0x00018c00ff007b82 */ /* 0x000f300000000800 */
[----:B------:R-:W2:Y:S01]  /*3f10*/  LDC.64 R14, c[0x0][0x620] ;  /* 0x00018800ff0e7b82 */ /* 0x000ea20000000a00 */
[----:B-1----:R-:W-:-:S04]  /*3f20*/  ISETP.NE.U32.AND P0, PT, R10, RZ, PT ;  /* 0x000000ff0a00720c */ /* 0x002fc80003f05070 */
[----:B------:R-:W-:Y:S02]  /*3f30*/  ISETP.NE.AND.EX P0, PT, R11, RZ, PT, P0 ;  /* 0x000000ff0b00720c */ /* 0x000fe40003f05300 */
[----:B0-----:R-:W-:-:S05]  /*3f40*/  I2FP.F32.U32 R3, R12 ;  /* 0x0000000c00037245 */ /* 0x001fca0000201000 */
[----:B------:R-:W-:-:S04]  /*3f50*/  FMUL R3, R3, UR4 ;  /* 0x0000000403037c20 */ /* 0x000fc80008400000 */
[----:B------:R0:W1:Y:S02]  /*3f60*/  F2I.U32.TRUNC.NTZ R20, R3 ;  /* 0x0000000300147305 */ /* 0x000064000020f000 */
[----:B---34-:R-:W-:Y:S05]  /*3f70*/  @!P0 BRA `(.L_x_92) ;  /* 0x0000000000288947 */ /* 0x018fea0003800000 */
[----:B0-----:R-:W0:Y:S02]  /*3f80*/  LDC R3, c[0x0][0x634] ;  /* 0x00018d00ff037b82 */ /* 0x001e240000000800 */
        /* <DEDUP_REMOVED lines=9> */
.L_x_92:
[----:B------:R-:W3:Y:S01]  /*4020*/  LDC.64 R28, c[0x0][0x640] ;  /* 0x00019000ff1c7b82 */ /* 0x000ee20000000a00 */
[-CC-:B------:R-:W-:Y:S01]  /*4030*/  SHF.R.U64 R57, R8, R0.reuse, R9.reuse ;  /* 0x0000000008397219 */ /* 0x180fe20000001209 */
[----:B-1----:R-:W-:Y:S01]  /*4040*/  IMAD.MOV R20, RZ, RZ, -R20 ;  /* 0x000000ffff147224 */ /* 0x002fe200078e0a14 */
[----:B------:R-:W-:Y:S01]  /*4050*/  SHF.R.U32.HI R0, RZ, R0, R9 ;  /* 0x00000000ff007219 */ /* 0x000fe20000011609 */
[----:B------:R-:W-:Y:S01]  /*4060*/  ULDC UR4, c[0x0][0x154] ;  /* 0x0000550000047ab9 */ /* 0x000fe20000000800 */
[----:B0-----:R-:W-:Y:S01]  /*4070*/  IADD3 R3, P0, RZ, -R57, RZ ;  /* 0x80000039ff037210 */ /* 0x001fe20007f1e0ff */
[----:B------:R-:W-:Y:S02]  /*4080*/  IMAD R21, R21, R20, R12 ;  /* 0x0000001415157224 */ /* 0x000fe400078e020c */
[----:B------:R-:W0:Y:S01]  /*4090*/  LDC R6, c[0x0][0x618] ;  /* 0x00018600ff067b82 */ /* 0x000e220000000800 */
[----:B------:R-:W-:Y:S02]  /*40a0*/  IMAD.MOV.U32 R7, RZ, RZ, 0x1 ;  /* 0x00000001ff077424 */ /* 0x000fe400078e00ff */
[----:B------:R-:W-:-:S04]  /*40b0*/  IMAD.X R5, RZ, RZ, ~R0, P0 ;  /* 0x000000ffff057224 */ /* 0x000fc800000e0e00 */
[-C--:B--2---:R-:W-:Y:S01]  /*40c0*/  IMAD R0, R5, R14.reuse, RZ ;  /* 0x0000000e05007224 */ /* 0x084fe200078e02ff */
[----:B------:R-:W1:Y:S01]  /*40d0*/  LDC R8, c[0x0][0x608] ;  /* 0x00018200ff087b82 */ /* 0x000e620000000800 */
[----:B------:R-:W-:-:S04]  /*40e0*/  IMAD.WIDE.U32 R4, R3, R14, R16 ;  /* 0x0000000e03047225 */ /* 0x000fc800078e0010 */
[----:B------:R-:W-:Y:S01]  /*40f0*/  IMAD R3, R3, R15, R0 ;  /* 0x0000000f03037224 */ /* 0x000fe200078e0200 */
[----:B------:R-:W-:Y:S02]  /*4100*/  I2FP.F32.U32 R0, R24 ;  /* 0x0000001800007245 */ /* 0x000fe40000201000 */
[----:B------:R-:W2:Y:S01]  /*4110*/  LDC R26, c[0x0][0x658] ;  /* 0x00019600ff1a7b82 */ /* 0x000ea20000000800 */
[----:B------:R-:W-:Y:S01]  /*4120*/  IMAD.IADD R3, R5, 0x1, R3 ;  /* 0x0000000105037824 */ /* 0x000fe200078e0203 */
[----:B---3--:R-:W-:Y:S01]  /*4130*/  ISETP.NE.U32.AND P0, PT, R28, RZ, PT ;  /* 0x000000ff1c00720c */ /* 0x008fe20003f05070 */
[----:B------:R-:W-:Y:S01]  /*4140*/  FMUL R0, R0, UR4 ;  /* 0x0000000400007c20 */ /* 0x000fe20008400000 */
[----:B------:R-:W-:Y:S02]  /*4150*/  IMAD.MOV.U32 R5, RZ, RZ, -0x1 ;  /* 0xffffffffff057424 */ /* 0x000fe400078e00ff */
[----:B------:R-:W-:Y:S01]  /*4160*/  ISETP.NE.AND.EX P0, PT, R29, RZ, PT, P0 ;  /* 0x000000ff1d00720c */ /* 0x000fe20003f05300 */
[----:B------:R3:W4:Y:S01]  /*4170*/  F2I.U32.TRUNC.NTZ R13, R0 ;  /* 0x00000000000d7305 */ /* 0x000722000020f000 */
[----:B------:R-:W3:Y:S01]  /*4180*/  LDC R15, c[0x0][0x148] ;  /* 0x00005200ff0f7b82 */ /* 0x000ee20000000800 */
[----:B0-----:R-:W-:-:S02]  /*4190*/  SHF.R.U64 R12, R4, R6, R3 ;  /* 0x00000006040c7219 */ /* 0x001fc40000001203 */
[----:B------:R-:W-:-:S05]  /*41a0*/  SHF.R.U32.HI R3, RZ, R6, R3 ;  /* 0x00000006ff037219 */ /* 0x000fca0000011603 */
[----:B------:R-:W0:Y:S01]  /*41b0*/  LDC R20, c[0x0][0x600] ;  /* 0x00018000ff147b82 */ /* 0x000e220000000800 */
[-CC-:B-1----:R-:W-:Y:S02]  /*41c0*/  SHF.R.U64 R10, R12, R8.reuse, R3.reuse ;  /* 0x000000080c0a7219 */ /* 0x182fe40000001203 */
[----:B------:R-:W-:-:S05]  /*41d0*/  SHF.R.U32.HI R3, RZ, R8, R3 ;  /* 0x00000008ff037219 */ /* 0x000fca0000011603 */
[----:B------:R-:W1:Y:S01]  /*41e0*/  LDC R27, c[0x0][0x648] ;  /* 0x00019200ff1b7b82 */ /* 0x000e620000000800 */
[-C--:B--2---:R-:W-:Y:S02]  /*41f0*/  SHF.L.U32 R4, R5, R26.reuse, RZ ;  /* 0x0000001a05047219 */ /* 0x084fe400000006ff */
[-CC-:B------:R-:W-:Y:S02]  /*4200*/  SHF.R.U64 R14, R10, R26.reuse, R3.reuse ;  /* 0x0000001a0a0e7219 */ /* 0x180fe40000001203 */
[----:B------:R-:W-:Y:S02]  /*4210*/  SHF.R.U32.HI R5, RZ, R26, R3 ;  /* 0x0000001aff057219 */ /* 0x000fe40000011603 */
[----:B------:R-:W-:Y:S01]  /*4220*/  LOP3.LUT R25, RZ, R4, RZ, 0x33, !PT ;  /* 0x00000004ff197212 */ /* 0x000fe200078e33ff */
[----:B------:R-:W2:Y:S01]  /*4230*/  LDC R30, c[0x0][0x638] ;  /* 0x00018e00ff1e7b82 */ /* 0x000ea20000000800 */
[----:B------:R-:W-:Y:S01]  /*4240*/  SHF.L.U32 R26, R7, R26, RZ ;  /* 0x0000001a071a7219 */ /* 0x000fe200000006ff */
[----:B------:R-:W-:-:S06]  /*4250*/  IMAD.MOV.U32 R4, RZ, RZ, R14 ;  /* 0x000000ffff047224 */ /* 0x000fcc00078e000e */
[----:B------:R-:W0:Y:S01]  /*4260*/  LDC R31, c[0x0][0x610] ;  /* 0x00018400ff1f7b82 */ /* 0x000e220000000800 */
[----:B----4-:R-:W-:Y:S05]  /*4270*/  @!P0 BRA `(.L_x_93) ;  /* 0x0000000000288947 */ /* 0x010fea0003800000 */
[----:B------:R-:W4:Y:S02]  /*4280*/  LDC R3, c[0x0][0x64c] ;  /* 0x00019300ff037b82 */ /* 0x000f240000000800 */
[----:B----4-:R-:W-:-:S05]  /*4290*/  IADD3 R3, P0, R14, R3, RZ ;  /* 0x000000030e037210 */ /* 0x010fca0007f1e0ff */
        /* <DEDUP_REMOVED lines=8> */
.L_x_93:
[----:B------:R-:W-:Y:S01]  /*4320*/  ISETP.NE.AND P0, PT, R2, 0x1, PT ;  /* 0x000000010200780c */ /* 0x000fe20003f05270 */
[----:B0-----:R-:W-:Y:S01]  /*4330*/  VIADD R7, R20, 0xffffffff ;  /* 0xffffffff14077836 */ /* 0x001fe20000000000 */
[----:B-1-3--:R-:W-:Y:S01]  /*4340*/  SHF.R.U64 R0, R4, R27, R5 ;  /* 0x0000001b04007219 */ /* 0x00afe20000001205 */
[----:B------:R-:W-:Y:S01]  /*4350*/  IMAD.MOV R13, RZ, RZ, -R13 ;  /* 0x000000ffff0d7224 */ /* 0x000fe200078e0a0d */
[----:B------:R-:W-:Y:S01]  /*4360*/  LOP3.LUT R5, R10, R25, RZ, 0xc0, !PT ;  /* 0x000000190a057212 */ /* 0x000fe200078ec0ff */
[----:B------:R-:W-:Y:S01]  /*4370*/  IMAD.MOV.U32 R4, RZ, RZ, 0x1 ;  /* 0x00000001ff047424 */ /* 0x000fe200078e00ff */
[----:B------:R-:W-:Y:S01]  /*4380*/  LOP3.LUT R12, R12, R7, RZ, 0xc0, !PT ;  /* 0x000000070c0c7212 */ /* 0x000fe200078ec0ff */
[----:B------:R-:W-:Y:S02]  /*4390*/  IMAD.MOV R3, RZ, RZ, -R0 ;  /* 0x000000ffff037224 */ /* 0x000fe400078e0a00 */
[----:B------:R-:W-:Y:S02]  /*43a0*/  IMAD R0, R26, R0, R5 ;  /* 0x000000001a007224 */ /* 0x000fe400078e0205 */
[----:B--2---:R-:W-:-:S02]  /*43b0*/  IMAD R3, R3, R30, R14 ;  /* 0x0000001e03037224 */ /* 0x004fc400078e020e */
[----:B------:R-:W-:Y:S02]  /*43c0*/  @P0 IMAD R21, R15, R13, R24 ;  /* 0x0000000d0f150224 */ /* 0x000fe400078e0218 */
[----:B------:R-:W-:Y:S01]  /*43d0*/  IMAD R5, R3, R20, R12 ;  /* 0x0000001403057224 */ /* 0x000fe200078e020c */
[----:B------:R-:W-:Y:S01]  /*43e0*/  PRMT R3, R4, 0x7610, R3 ;  /* 0x0000761004037816 */ /* 0x000fe20000000003 */
[----:B------:R-:W-:-:S05]  /*43f0*/  IMAD R0, R0, R31, R21 ;  /* 0x0000001f00007224 */ /* 0x000fca00078e0215 */
[----:B------:R-:W-:Y:S02]  /*4400*/  SEL R59, R5, R0, !P0 ;  /* 0x00000000053b7207 */ /* 0x000fe40004000000 */
[----:B------:R-:W-:-:S07]  /*4410*/  SEL R0, R0, R5, !P0 ;  /* 0x0000000500007207 */ /* 0x000fce0004000000 */
.L_x_91:
[----:B------:R-:W-:Y:S01]  /*4420*/  LOP3.LUT P0, RZ, R3, 0xff, RZ, 0xc0, !PT ;  /* 0x000000ff03ff7812 */ /* 0x000fe2000780c0ff */
[----:B------:R-:W-:-:S12]  /*4430*/  IMAD.MOV.U32 R58, RZ, RZ, R0 ;  /* 0x000000ffff3a7224 */ /* 0x000fd800078e0000 */
[----:B------:R-:W-:Y:S05]  /*4440*/  @P0 BRA `(.L_x_94) ;  /* 0xffffffc800c00947 */ /* 0x000fea000383ffff */
[----:B------:R-:W-:Y:S05]  /*4450*/  EXIT ;  /* 0x000000000000794d */ /* 0x000fea0003800000 */
.L_x_3:
[----:B0-----:R-:W-:Y:S01]  /*4460*/  ULDC.64 UR4, c[0x0][0x650] ;  /* 0x0001940000047ab9 */ /* 0x001fe20000000a00 */
        /* <DEDUP_REMOVED lines=25> */
.L_x_96:
[--C-:B------:R-:W-:Y:S01]  /*4600*/  SHF.R.U64 R12, R10, R14, R11.reuse ;  /* 0x0000000e0a0c7219 */ /* 0x100fe2000000120b */
[----:B------:R-:W0:Y:S01]  /*4610*/  LDC R22, c[0x0][0x618] ;  /* 0x00018600ff167b82 */ /* 0x000e220000000800 */
[----:B------:R-:W-:Y:S01]  /*4620*/  I2FP.F32.U32 R6, R4 ;  /* 0x0000000400067245 */ /* 0x000fe20000201000 */
[----:B------:R-:W-:Y:S01]  /*4630*/  ULDC UR4, c[0x0][0x150] ;  /* 0x0000540000047ab9 */ /* 0x000fe20000000800 */
[----:B------:R-:W-:Y:S02]  /*4640*/  SHF.R.U32.HI R5, RZ, R14, R11 ;  /* 0x0000000eff057219 */ /* 0x000fe4000001160b */
[----:B------:R-:W-:Y:S01]  /*4650*/  IADD3 R9, P0, RZ, -R12, RZ ;  /* 0x8000000cff097210 */ /* 0x000fe20007f1e0ff */
[----:B------:R-:W-:Y:S01]  /*4660*/  FMUL R11, R6, UR4 ;  /* 0x00000004060b7c20 */ /* 0x000fe20008400000 */
[----:B------:R-:W-:Y:S01]  /*4670*/  ULDC UR4, c[0x0][0x154] ;  /* 0x0000550000047ab9 */ /* 0x000fe20000000800 */
[----:B------:R-:W1:Y:S02]  /*4680*/  LDC.64 R24, c[0x0][0x640] ;  /* 0x00019000ff187b82 */ /* 0x000e640000000a00 */
[----:B------:R-:W-:-:S02]  /*4690*/  IMAD.X R5, RZ, RZ, ~R5, P0 ;  /* 0x000000ffff057224 */ /* 0x000fc400000e0e05 */
[----:B------:R-:W2:Y:S01]  /*46a0*/  F2I.U32.TRUNC.NTZ R11, R11 ;  /* 0x0000000b000b7305 */ /* 0x000ea2000020f000 */
[----:B------:R-:W-:-:S03]  /*46b0*/  IMAD.WIDE.U32 R6, R9, R20, R16 ;  /* 0x0000001409067225 */ /* 0x000fc600078e0010 */
[----:B------:R-:W3:Y:S01]  /*46c0*/  LDC R13, c[0x0][0x144] ;  /* 0x00005100ff0d7b82 */ /* 0x000ee20000000800 */
[----:B------:R-:W-:-:S04]  /*46d0*/  IMAD R8, R5, R20, RZ ;  /* 0x0000001405087224 */ /* 0x000fc800078e02ff */
[----:B------:R-:W-:Y:S02]  /*46e0*/  IMAD R5, R9, R21, R8 ;  /* 0x0000001509057224 */ /* 0x000fe400078e0208 */
[----:B------:R-:W-:Y:S01]  /*46f0*/  IMAD.MOV.U32 R8, RZ, RZ, -0x1 ;  /* 0xffffffffff087424 */ /* 0x000fe200078e00ff */
[----:B------:R-:W4:Y:S01]  /*4700*/  LDC R14, c[0x0][0x608] ;  /* 0x00018200ff0e7b82 */ /* 0x000f220000000800 */
[----:B------:R-:W-:Y:S01]  /*4710*/  IMAD.IADD R5, R7, 0x1, R5 ;  /* 0x0000000107057824 */ /* 0x000fe200078e0205 */
[----:B------:R-:W-:-:S04]  /*4720*/  I2FP.F32.U32 R7, R3 ;  /* 0x0000000300077245 */ /* 0x000fc80000201000 */
[-C--:B0-----:R-:W-:Y:S01]  /*4730*/  SHF.R.U64 R10, R6, R22.reuse, R5 ;  /* 0x00000016060a7219 */ /* 0x081fe20000001205 */
[----:B--2---:R-:W-:Y:S01]  /*4740*/  IMAD.MOV R6, RZ, RZ, -R11 ;  /* 0x000000ffff067224 */ /* 0x004fe200078e0a0b */
[----:B------:R-:W0:Y:S01]  /*4750*/  LDC R9, c[0x0][0x658] ;  /* 0x00019600ff097b82 */ /* 0x000e220000000800 */
[----:B-1----:R-:W-:Y:S01]  /*4760*/  ISETP.NE.U32.AND P0, PT, R24, RZ, PT ;  /* 0x000000ff1800720c */ /* 0x002fe20003f05070 */
[----:B------:R-:W-:Y:S01]  /*4770*/  FMUL R7, R7, UR4 ;  /* 0x0000000407077c20 */ /* 0x000fe20008400000 */
[----:B------:R-:W-:Y:S02]  /*4780*/  SHF.R.U32.HI R5, RZ, R22, R5 ;  /* 0x00000016ff057219 */ /* 0x000fe40000011605 */
[----:B------:R-:W-:-:S03]  /*4790*/  ISETP.NE.AND.EX P0, PT, R25, RZ, PT, P0 ;  /* 0x000000ff1900720c */ /* 0x000fc60003f05300 */
[----:B------:R-:W1:Y:S01]  /*47a0*/  LDC R20, c[0x0][0x148] ;  /* 0x00005200ff147b82 */ /* 0x000e620000000800 */
[----:B---3--:R-:W-:Y:S02]  /*47b0*/  IMAD R23, R13, R6, R4 ;  /* 0x000000060d177224 */ /* 0x008fe400078e0204 */
[----:B------:R-:W-:-:S05]  /*47c0*/  IMAD.MOV.U32 R6, RZ, RZ, 0x1 ;  /* 0x00000001ff067424 */ /* 0x000fca00078e00ff */
[----:B------:R-:W2:Y:S01]  /*47d0*/  LDC R21, c[0x0][0x600] ;  /* 0x00018000ff157b82 */ /* 0x000ea20000000800 */
[-CC-:B----4-:R-:W-:Y:S02]  /*47e0*/  SHF.R.U64 R13, R10, R14.reuse, R5.reuse ;  /* 0x0000000e0a0d7219 */ /* 0x190fe40000001205 */
[----:B------:R-:W-:Y:S02]  /*47f0*/  SHF.R.U32.HI R4, RZ, R14, R5 ;  /* 0x0000000eff047219 */ /* 0x000fe40000011605 */
[----:B------:R3:W4:Y:S03]  /*4800*/  F2I.U32.TRUNC.NTZ R14, R7 ;  /* 0x00000007000e7305 */ /* 0x000726000020f000 */
[----:B------:R-:W1:Y:S01]  /*4810*/  LDC R26, c[0x0][0x648] ;  /* 0x00019200ff1a7b82 */ /* 0x000e620000000800 */
[-C--:B0-----:R-:W-:Y:S02]  /*4820*/  SHF.R.U64 R15, R13, R9.reuse, R4 ;  /* 0x000000090d0f7219 */ /* 0x081fe40000001204 */
[----:B------:R-:W-:-:S02]  /*4830*/  SHF.L.U32 R8, R8, R9, RZ ;  /* 0x0000000908087219 */ /* 0x000fc400000006ff */
[-C--:B------:R-:W-:Y:S01]  /*4840*/  SHF.R.U32.HI R5, RZ, R9.reuse, R4 ;  /* 0x00000009ff057219 */ /* 0x080fe20000011604 */
[----:B------:R-:W-:Y:S01]  /*4850*/  IMAD.MOV.U32 R4, RZ, RZ, R15 ;  /* 0x000000ffff047224 */ /* 0x000fe200078e000f */
[----:B------:R-:W-:Y:S01]  /*4860*/  SHF.L.U32 R22, R6, R9, RZ ;  /* 0x0000000906167219 */ /* 0x000fe200000006ff */
[----:B------:R-:W0:Y:S01]  /*4870*/  LDC R27, c[0x0][0x638] ;  /* 0x00018e00ff1b7b82 */ /* 0x000e220000000800 */
[----:B------:R-:W-:-:S07]  /*4880*/  LOP3.LUT R28, RZ, R8, RZ, 0x33, !PT ;  /* 0x00000008ff1c7212 */ /* 0x000fce00078e33ff */
        /* <DEDUP_REMOVED lines=12> */
.L_x_97:
[----:B------:R-:W-:Y:S01]  /*4950*/  ISETP.NE.AND P0, PT, R2, 0x1, PT ;  /* 0x000000010200780c */ /* 0x000fe20003f05270 */
[----:B--2---:R-:W-:Y:S01]  /*4960*/  VIADD R7, R21, 0xffffffff ;  /* 0xffffffff15077836 */ /* 0x004fe20000000000 */
[----:B-1----:R-:W-:Y:S01]  /*4970*/  SHF.R.U64 R5, R4, R26, R5 ;  /* 0x0000001a04057219 */ /* 0x002fe20000001205 */
[----:B------:R-:W-:Y:S01]  /*4980*/  IMAD.MOV R14, RZ, RZ, -R14 ;  /* 0x000000ffff0e7224 */ /* 0x000fe200078e0a0e */
[----:B------:R-:W-:Y:S01]  /*4990*/  LOP3.LUT R4, R13, R28, RZ, 0xc0, !PT ;  /* 0x0000001c0d047212 */ /* 0x000fe200078ec0ff */
[----:B------:R-:W-:Y:S01]  /*49a0*/  IMAD.MOV.U32 R8, RZ, RZ, R12 ;  /* 0x000000ffff087224 */ /* 0x000fe200078e000c */
[----:B------:R-:W-:Y:S01]  /*49b0*/  LOP3.LUT R10, R10, R7, RZ, 0xc0, !PT ;  /* 0x000000070a0a7212 */ /* 0x000fe200078ec0ff */
[----:B------:R-:W-:Y:S02]  /*49c0*/  IMAD.MOV R6, RZ, RZ, -R5 ;  /* 0x000000ffff067224 */ /* 0x000fe400078e0a05 */
[----:B------:R-:W-:-:S04]  /*49d0*/  IMAD R4, R22, R5, R4 ;  /* 0x0000000516047224 */ /* 0x000fc800078e0204 */
[----:B------:R-:W-:Y:S02]  /*49e0*/  @P0 IMAD R23, R20, R14, R3 ;  /* 0x0000000e14170224 */ /* 0x000fe400078e0203 */
[----:B0-----:R-:W-:Y:S02]  /*49f0*/  IMAD R3, R6, R27, R15 ;  /* 0x0000001b06037224 */ /* 0x001fe400078e020f */
[----:B------:R-:W-:Y:S02]  /*4a00*/  IMAD R7, R4, R29, R23 ;  /* 0x0000001d04077224 */ /* 0x000fe400078e0217 */
[----:B------:R-:W-:Y:S02]  /*4a10*/  IMAD R4, R3, R21, R10 ;  /* 0x0000001503047224 */ /* 0x000fe400078e020a */
[----:B------:R-:W-:-:S03]  /*4a20*/  IMAD.MOV.U32 R6, RZ, RZ, 0x1 ;  /* 0x00000001ff067424 */ /* 0x000fc600078e00ff */
[----:B------:R-:W-:Y:S02]  /*4a30*/  SEL R9, R4, R7, !P0 ;  /* 0x0000000704097207 */ /* 0x000fe40004000000 */
[----:B------:R-:W-:-:S07]  /*4a40*/  SEL R7, R7, R4, !P0 ;  /* 0x0000000407077207 */ /* 0x000fce0004000000 */
.L_x_95:
[----:B------:R-:W-:-:S08]  /*4a50*/  NOP ;  /* 0x0000000000007918 */ /* 0x000fd00000000000 */
[----:B------:R-:W0:-:S00]  /*4a60*/  USETMAXREG.DEALLOC.CTAPOOL 0x28 ;  /* 0x00000028000079c8 */ /* 0x000e0000080e0500 */
[----:B0-----:R-:W-:-:S13]  /*4a70*/  ISETP.NE.AND P0, PT, R0, RZ, PT ;  /* 0x000000ff0000720c */ /* 0x001fda0003f05270 */
[----:B------:R-:W-:Y:S05]  /*4a80*/  @P0 EXIT ;  /* 0x000000000000094d */ /* 0x000fea0003800000 */
[----:B------:R-:W-:Y:S01]  /*4a90*/  LOP3.LUT P0, RZ, R6, 0xff, RZ, 0xc0, !PT ;  /* 0x000000ff06ff7812 */ /* 0x000fe2000780c0ff */
[----:B------:R-:W-:Y:S02]  /*4aa0*/  IMAD.MOV.U32 R0, RZ, RZ, 0x1 ;  /* 0x00000001ff007424 */ /* 0x000fe400078e00ff */
[----:B------:R-:W-:-:S10]  /*4ab0*/  IMAD.MOV.U32 R12, RZ, RZ, RZ ;  /* 0x000000ffff0c7224 */ /* 0x000fd400078e00ff */
[----:B------:R-:W-:Y:S05]  /*4ac0*/  @!P0 BRA `(.L_x_98) ;  /* 0x0000000c00308947 */ /* 0x000fea0003800000 */
[----:B------:R-:W0:Y:S01]  /*4ad0*/  LDC R0, c[0x0][0x28c] ;  /* 0x0000a300ff007b82 */ /* 0x000e220000000800 */
[----:B------:R-:W-:Y:S01]  /*4ae0*/  ULDC UR5, c[0x0][0x600] ;  /* 0x0001800000057ab9 */ /* 0x000fe20000000800 */
[----:B------:R-:W-:Y:S01]  /*4af0*/  ULDC UR4, c[0x0][0xc] ;  /* 0x0000030000047ab9 */ /* 0x000fe20000000800 */
[----:B------:R-:W-:Y:S01]  /*4b00*/  UIADD3 UR16, UR5, -0x1, URZ ;  /* 0xffffffff05107890 */ /* 0x000fe2000fffe03f */
[C---:B------:R-:W-:Y:S01]  /*4b10*/  LOP3.LUT P2, RZ, R18.reuse, 0x7f, RZ, 0xc0, !PT ;  /* 0x0000007f12ff7812 */ /* 0x040fe2000784c0ff */
[----:B------:R-:W-:Y:S01]  /*4b20*/  ULDC UR6, c[0x0][0x658] ;  /* 0x0001960000067ab9 */ /* 0x000fe20000000800 */
[----:B------:R-:W-:Y:S01]  /*4b30*/  ULDC UR5, c[0x0][0x10] ;  /* 0x0000040000057ab9 */ /* 0x000fe20000000800 */
[----:B------:R-:W-:Y:S01]  /*4b40*/  UMOV UR7, 0xffffffff ;  /* 0xffffffff00077882 */ /* 0x000fe20000000000 */
[----:B------:R-:W-:Y:S01]  /*4b50*/  UMOV UR8, 0x1 ;  /* 0x0000000100087882 */ /* 0x000fe20000000000 */
[----:B------:R-:W-:Y:S01]  /*4b60*/  UIMAD.WIDE.U32 UR4, UR4, UR5, URZ ;  /* 0x00000005040472a5 */ /* 0x000fe2000f8e003f */
[----:B------:R-:W-:Y:S01]  /*4b70*/  LOP3.LUT P0, RZ, R18, 0x1f, RZ, 0xc0, !PT ;  /* 0x0000001f12ff7812 */ /* 0x000fe2000780c0ff */
[----:B------:R-:W-:Y:S01]  /*4b80*/  USHF.L.U32 UR7, UR7, UR6, URZ ;  /* 0x0000000607077299 */ /* 0x000fe2000800063f */
[----:B------:R-:W-:Y:S01]  /*4b90*/  BSSY B0, `(.L_x_98) ;  /* 0x00000bf000007945 */ /* 0x000fe20003800000 */
[----:B------:R-:W-:Y:S01]  /*4ba0*/  USHF.L.U32 UR18, UR8, UR6, URZ ;  /* 0x0000000608127299 */ /* 0x000fe2000800063f */
[----:B------:R-:W-:Y:S01]  /*4bb0*/  IMAD.MOV.U32 R13, RZ, RZ, 0x1 ;  /* 0x00000001ff0d7424 */ /* 0x000fe200078e00ff */
[----:B------:R-:W-:Y:S01]  /*4bc0*/  LOP3.LUT R11, R19, 0x2, RZ, 0xfc, !PT ;  /* 0x00000002130b7812 */ /* 0x000fe200078efcff */
[----:B------:R-:W-:Y:S01]  /*4bd0*/  ULDC UR6, c[0x0][0x14] ;  /* 0x0000050000067ab9 */ /* 0x000fe20000000800 */
[----:B------:R-:W-:Y:S01]  /*4be0*/  PLOP3.LUT P0, PT, P0, P2, PT, 0x8a, 0x0 ;  /* 0x000000000000781c */ /* 0x000fe20000705172 */
[----:B------:R-:W-:Y:S01]  /*4bf0*/  UIMAD.WIDE.U32 UR20, UR4, UR6, URZ ;  /* 0x00000006041472a5 */ /* 0x000fe2000f8e003f */
[----:B------:R-:W-:Y:S01]  /*4c00*/  IMAD.MOV.U32 R12, RZ, RZ, RZ ;  /* 0x000000ffff0c7224 */ /* 0x000fe200078e00ff */
[----:B------:R-:W-:-:S02]  /*4c10*/  UIMAD UR13, UR5, UR6, URZ ;  /* 0x00000006050d72a4 */ /* 0x000fc4000f8e023f */
[----:B------:R-:W-:Y:S01]  /*4c20*/  ULOP3.LUT UR17, URZ, UR7, URZ, 0x33, !UPT ;  /* 0x000000073f117292 */ /* 0x000fe2000f8e333f */
[----:B0-----:R-:W-:Y:S01]  /*4c30*/  VIADD R0, R0, 0x1f ;  /* 0x0000001f00007836 */ /* 0x001fe20000000000 */
[----:B------:R-:W-:Y:S01]  /*4c40*/  UIADD3 UR13, UR21, UR13, URZ ;  /* 0x0000000d150d7290 */ /* 0x000fe2000fffe03f */
[----:B------:R-:W-:-:S03]  /*4c50*/  ULDC.64 UR22, c[0x0][0x198] ;  /* 0x0000660000167ab9 */ /* 0x000fc60000000a00 */
[----:B------:R-:W-:-:S04]  /*4c60*/  SHF.R.S32.HI R3, RZ, 0x1f, R0 ;  /* 0x0000001fff037819 */ /* 0x000fc80000011400 */
[----:B------:R-:W-:Y:S01]  /*4c70*/  LEA.HI R3, R3, R0, RZ, 0x5 ;  /* 0x0000000003037211 */ /* 0x000fe200078f28ff */
[----:B------:R-:W-:-:S03]  /*4c80*/  IMAD.MOV.U32 R0, RZ, RZ, 0x1 ;  /* 0x00000001ff007424 */ /* 0x000fc600078e00ff */
[----:B------:R-:W-:-:S05]  /*4c90*/  SHF.R.S32.HI R3, RZ, 0x5, R3 ;  /* 0x00000005ff037819 */ /* 0x000fca0000011403 */
[----:B------:R-:W-:-:S07]  /*4ca0*/  VIADD R10, R3, 0x1 ;  /* 0x00000001030a7836 */ /* 0x000fce0000000000 */
.L_x_110:
[----:B------:R-:W-:-:S03]  /*4cb0*/  UMOV UR4, 0xffffffff ;  /* 0xffffffff00047882 */ /* 0x000fc60000000000 */
[----:B------:R-:W-:Y:S05]  /*4cc0*/  BRA.DIV UR4, `(.L_x_99) ;  /* 0x0000000e04c07947 */ /* 0x000fea000b800000 */
[----:B------:R-:W-:-:S13]  /*4cd0*/  ELECT P6, URZ, PT ;  /* 0x00000000003f782f */ /* 0x000fda00038c0000 */
.L_x_122:
[----:B------:R-:W0:Y:S01]  /*4ce0*/  LDC R4, c[0x0][0x28c] ;  /* 0x0000a300ff047b82 */ /* 0x000e220000000800 */
[----:B------:R-:W-:Y:S01]  /*4cf0*/  BSSY B1, `(.L_x_100) ;  /* 0x0000037000017945 */ /* 0x000fe20003800000 */
[----:B0-----:R-:W-:-:S13]  /*4d00*/  ISETP.LT.OR P6, PT, R4, 0x1, !P6 ;  /* 0x000000010400780c */ /* 0x001fda00077c1670 */
[----:B------:R-:W-:Y:S05]  /*4d10*/  @P6 BRA `(.L_x_101) ;  /* 0x0000000000d06947 */ /* 0x000fea0003800000 */
[----:B------:R-:W-:Y:S02]  /*4d20*/  IMAD.SHL.U32 R15, R9, 0x40, RZ ;  /* 0x00000040090f7824 */ /* 0x000fe400078e00ff */
[----:B------:R-:W-:Y:S02]  /*4d30*/  IMAD.SHL.U32 R18, R7, 0x80, RZ ;  /* 0x0000008007127824 */ /* 0x000fe400078e00ff */
[----:B------:R-:W-:Y:S02]  /*4d40*/  IMAD.MOV.U32 R20, RZ, RZ, RZ ;  /* 0x000000ffff147224 */ /* 0x000fe400078e00ff */
[----:B------:R-:W-:Y:S02]  /*4d50*/  IMAD.MOV.U32 R4, RZ, RZ, R10 ;  /* 0x000000ffff047224 */ /* 0x000fe400078e000a */
[----:B------:R-:W-:Y:S02]  /*4d60*/  IMAD.MOV.U32 R5, RZ, RZ, R0 ;  /* 0x000000ffff057224 */ /* 0x000fe400078e0000 */
[----:B------:R-:W-:-:S07]  /*4d70*/  IMAD.MOV.U32 R6, RZ, RZ, R12 ;  /* 0x000000ffff067224 */ /* 0x000fce00078e000c */
.L_x_105:
[----:B------:R-:W0:Y:S01]  /*4d80*/  S2R R14, SR_CgaCtaId ;  /* 0x00000000000e7919 */ /* 0x000e220000008800 */
[----:B------:R-:W-:Y:S01]  /*4d90*/  MOV R7, 0x400 ;  /* 0x0000040000077802 */ /* 0x000fe20000000f00 */
[----:B------:R-:W1:Y:S03]  /*4da0*/  @!P2 LDC R9, c[0x0][0x500] ;  /* 0x00014000ff09ab82 */ /* 0x000e660000000800 */
[----:B0-----:R-:W-:Y:S02]  /*4db0*/  LEA R21, R14, R7, 0x18 ;  /* 0x000000070e157211 */ /* 0x001fe400078ec0ff */
[----:B------:R-:W-:-:S03]  /*4dc0*/  SHF.L.U32 R7, R5, 0x1f, RZ ;  /* 0x0000001f05077819 */ /* 0x000fc600000006ff */
[----:B------:R-:W-:-:S04]  /*4dd0*/  IMAD R14, R6, 0x8, R21 ;  /* 0x00000008060e7824 */ /* 0x000fc800078e0215 */
[----:B------:R-:W0:Y:S02]  /*4de0*/  SYNCS.PHASECHK.TRANS64.TRYWAIT P1, [R14+URZ+0x28], R7 ;  /* 0x000028070e0075a7 */ /* 0x000e24000802017f */
[----:B01----:R-:W-:Y:S05]  /*4df0*/  @!P1 BRA `(.L_x_102) ;  /* 0x0000000c00949947 */ /* 0x003fea0003800000 */
.L_x_123:
[----:B0-----:R-:W-:Y:S01]  /*4e00*/  PRMT R7, R11, 0x9910, RZ ;  /* 0x000099100b077816 */ /* 0x001fe200000000ff */
[----:B------:R0:W-:Y:S03]  /*4e10*/  @!P2 SYNCS.ARRIVE.TRANS64 RZ, [R14+URZ], R9 ;  /* 0x000000090effa9a7 */ /* 0x0001e6000800003f */
[----:B------:R-:W-:-:S13]  /*4e20*/  ISETP.NE.AND P1, PT, R7, 0x2, PT ;  /* 0x000000020700780c */ /* 0x000fda0003f25270 */
[----:B0-----:R-:W-:Y:S05]  /*4e30*/  @P1 BRA `(.L_x_103) ;  /* 0x0000000000041947 */ /* 0x001fea0003800000 */
[----:B------:R-:W-:Y:S01]  /*4e40*/  BPT.TRAP 0x1 ;  /* 0x000000040000795c */ /* 0x000fe20000300000 */
.L_x_103:
[----:B------:R-:W-:Y:S05]  /*4e50*/  @P0 BRA `(.L_x_104) ;  /* 0x0000000000040947 */ /* 0x000fea0003800000 */
[----:B------:R-:W-:Y:S01]  /*4e60*/  BPT.TRAP 0x1 ;  /* 0x000000040000795c */ /* 0x000fe20000300000 */
.L_x_104:
[--C-:B------:R-:W-:Y:S01]  /*4e70*/  IMAD R7, R6, 0x2000, R21.reuse ;  /* 0x0000200006077824 */ /* 0x100fe200078e0215 */
[----:B------:R-:W-:Y:S01]  /*4e80*/  R2UR UR9, R14 ;  /* 0x000000000e0972ca */ /* 0x000fe200000e0000 */
[----:B------:R-:W-:Y:S01]  /*4e90*/  IMAD R21, R6, 0x1000, R21 ;  /* 0x0000100006157824 */ /* 0x000fe200078e0215 */
[----:B------:R-:W-:Y:S01]  /*4ea0*/  UIADD3 UR4, UP0, UR22, 0xf0, URZ ;  /* 0x000000f016047890 */ /* 0x000fe2000ff1e03f */
[----:B------:R-:W-:Y:S01]  /*4eb0*/  VIADD R4, R4, 0xffffffff ;  /* 0xffffffff04047836 */ /* 0x000fe20000000000 */
[----:B------:R-:W-:Y:S01]  /*4ec0*/  R2UR UR5, R7 ;  /* 0x00000000070572ca */ /* 0x000fe200000e0000 */
[----:B------:R-:W-:Y:S01]  /*4ed0*/  UIADD3 UR24, UP1, UR22, 0x1f0, URZ ;  /* 0x000001f016187890 */ /* 0x000fe2000ff3e03f */
[----:B------:R-:W-:Y:S01]  /*4ee0*/  R2UR UR8, R21 ;  /* 0x00000000150872ca */ /* 0x000fe200000e0000 */
[----:B------:R-:W-:Y:S01]  /*4ef0*/  VIADD R6, R6, 0x1 ;  /* 0x0000000106067836 */ /* 0x000fe20000000000 */
[----:B------:R-:W-:Y:S01]  /*4f00*/  R2UR UR11, R18 ;  /* 0x00000000120b72ca */ /* 0x000fe200000e0000 */
[----:B------:R-:W-:Y:S01]  /*4f10*/  UIADD3.X UR25, URZ, UR23, URZ, UP1, !UPT ;  /* 0x000000173f197290 */ /* 0x000fe20008ffe43f */
[----:B------:R-:W-:Y:S01]  /*4f20*/  R2UR UR10, R20 ;  /* 0x00000000140a72ca */ /* 0x000fe200000e0000 */
[----:B------:R-:W-:Y:S01]  /*4f30*/  UMOV UR6, 0x0 ;  /* 0x0000000000067882 */ /* 0x000fe20000000000 */
[----:B------:R-:W-:Y:S01]  /*4f40*/  R2UR UR12, R8 ;  /* 0x00000000080c72ca */ /* 0x000fe200000e0000 */
[----:B------:R-:W-:Y:S01]  /*4f50*/  UMOV UR7, 0x10000000 ;  /* 0x1000000000077882 */ /* 0x000fe20000000000 */
[----:B------:R-:W-:Y:S01]  /*4f60*/  R2UR UR19, R15 ;  /* 0x000000000f1372ca */ /* 0x000fe200000e0000 */
[----:B------:R-:W-:Y:S01]  /*4f70*/  VIADD R20, R20, 0x20 ;  /* 0x0000002014147836 */ /* 0x000fe20000000000 */
[----:B------:R-:W-:Y:S01]  /*4f80*/  ISETP.GT.AND P3, PT, R4, 0x1, PT ;  /* 0x000000010400780c */ /* 0x000fe20003f64270 */
[----:B------:R-:W-:Y:S01]  /*4f90*/  UIADD3 UR14, UR5, 0x100, URZ ;  /* 0x00000100050e7890 */ /* 0x000fe2000fffe03f */
[----:B------:R-:W-:Y:S01]  /*4fa0*/  ISETP.NE.AND P1, PT, R6, 0x5, PT ;  /* 0x000000050600780c */ /* 0x000fe20003f25270 */
[----:B------:R-:W-:-:S02]  /*4fb0*/  UIADD3.X UR5, URZ, UR23, URZ, UP0, !UPT ;  /* 0x000000173f057290 */ /* 0x000fc400087fe43f */
[----:B------:R-:W-:Y:S01]  /*4fc0*/  UIADD3 UR15, UR8, 0xa100, URZ ;  /* 0x0000a100080f7890 */ /* 0x000fe2000fffe03f */
[----:B------:R-:W-:Y:S02]  /*4fd0*/  SEL R14, RZ, 0x1, P1 ;  /* 0x00000001ff0e7807 */ /* 0x000fe40000800000 */
[----:B------:R-:W-:Y:S01]  /*4fe0*/  UMOV UR8, UR14 ;  /* 0x0000000e00087c82 */ /* 0x000fe20008000000 */
[----:B------:R-:W-:Y:S02]  /*4ff0*/  SEL R6, R6, RZ, P1 ;  /* 0x000000ff06067207 */ /* 0x000fe40000800000 */
[----:B------:R-:W-:Y:S01]  /*5000*/  LOP3.LUT R5, R5, R14, RZ, 0x3c, !PT ;  /* 0x0000000e05057212 */ /* 0x000fe200078e3cff */
[----:B------:R0:W-:Y:S02]  /*5010*/  UTMALDG.3D [UR8], [UR4], desc[UR6] ;  /* 0x00000608040075b4 */ /* 0x0001e40008011000 */
[----:B0-----:R-:W-:Y:S01]  /*5020*/  UMOV UR8, UR15 ;  /* 0x0000000f00087c82 */ /* 0x001fe20008000000 */
[----:B------:R-:W-:-:S02]  /*5030*/  UMOV UR11, UR19 ;  /* 0x00000013000b7c82 */ /* 0x000fc40008000000 */
[----:B------:R0:W-:Y:S02]  /*5040*/  UTMALDG.3D [UR8], [UR24], desc[UR6] ;  /* 0x00000608180075b4 */ /* 0x0001e40008011000 */
[----:B0-----:R-:W-:Y:S05]  /*5050*/  @P3 BRA `(.L_x_105) ;  /* 0xfffffffc00483947 */ /* 0x001fea000383ffff */
.L_x_101:
[----:B------:R-:W-:Y:S05]  /*5060*/  BSYNC B1 ;  /* 0x0000000000017941 */ /* 0x000fea0003800000 */
.L_x_100:
[----:B------:R-:W-:Y:S01]  /*5070*/  LOP3.LUT P3, RZ, R13, 0xff, RZ, 0xc0, !PT ;  /* 0x000000ff0dff7812 */ /* 0x000fe2000786c0ff */
[----:B------:R-:W-:Y:S01]  /*5080*/  IMAD.IADD R12, R3, 0x1, R12 ;  /* 0x00000001030c7824 */ /* 0x000fe200078e020c */
[----:B------:R-:W-:Y:S01]  /*5090*/  IADD3 R16, P4, R16, UR20, RZ ;  /* 0x0000001410107c10 */ /* 0x000fe2000ff9e0ff */
[----:B------:R-:W-:Y:S01]  /*50a0*/  ULDC.64 UR4, c[0x0][0x650] ;  /* 0x0001940000047ab9 */ /* 0x000fe20000000a00 */
[----:B------:R-:W-:Y:S01]  /*50b0*/  BSSY B1, `(.L_x_106) ;  /* 0x000006a000017945 */ /* 0x000fe20003800000 */
[----:B------:R-:W-:Y:S01]  /*50c0*/  IMAD.MOV.U32 R9, RZ, RZ, -0x1 ;  /* 0xffffffffff097424 */ /* 0x000fe200078e00ff */
[----:B------:R-:W-:Y:S01]  /*50d0*/  ISETP.GT.U32.AND P1, PT, R12, 0x4, PT ;  /* 0x000000040c00780c */ /* 0x000fe20003f24070 */
[----:B------:R-:W-:Y:S01]  /*50e0*/  IMAD.MOV.U32 R8, RZ, RZ, -0x1 ;  /* 0xffffffffff087424 */ /* 0x000fe200078e00ff */
[----:B------:R-:W-:Y:S02]  /*50f0*/  IADD3.X R17, R17, UR13, RZ, P4, !PT ;  /* 0x0000000d11117c10 */ /* 0x000fe4000a7fe4ff */
[----:B------:R-:W-:-:S02]  /*5100*/  ISETP.LT.U32.AND P1, PT, R3, 0x5, P1 ;  /* 0x000000050300780c */ /* 0x000fc40000f21070 */
[----:B------:R-:W-:Y:S01]  /*5110*/  PRMT R13, RZ, 0x7610, R13 ;  /* 0x00007610ff0d7816 */ /* 0x000fe2000000000d */
[----:B------:R-:W0:Y:S01]  /*5120*/  @P3 S2R R5, SR_CgaCtaId ;  /* 0x0000000000053919 */ /* 0x000e220000008800 */
[----:B------:R-:W-:-:S04]  /*5130*/  @P3 MOV R4, 0x400 ;  /* 0x0000040000043802 */ /* 0x000fc80000000f00 */
[----:B0-----:R-:W-:Y:S01]  /*5140*/  @P3 LEA R6, R5, R4, 0x18 ;  /* 0x0000000405063211 */ /* 0x001fe200078ec0ff */
[----:B------:R-:W-:-:S03]  /*5150*/  IMAD.WIDE.U32 R4, R12, -0x33333333, RZ ;  /* 0xcccccccd0c047825 */ /* 0x000fc600078e00ff */
[----:B------:R0:W-:Y:S01]  /*5160*/  @P3 SYNCS.ARRIVE.TRANS64.A1T0 RZ, [R6+URZ+0x68], RZ ;  /* 0x000068ff06ff39a7 */ /* 0x0001e2000810003f */
[----:B------:R-:W-:Y:S02]  /*5170*/  ISETP.GE.U32.AND P3, PT, R3, 0x5, PT ;  /* 0x000000050300780c */ /* 0x000fe40003f66070 */
[----:B------:R-:W-:Y:S02]  /*5180*/  SHF.R.U32.HI R7, RZ, 0x2, R5 ;  /* 0x00000002ff077819 */ /* 0x000fe40000011605 */
[----:B------:R-:W-:Y:S02]  /*5190*/  SEL R5, RZ, 0x1, !P1 ;  /* 0x00000001ff057807 */ /* 0x000fe40004800000 */
[----:B------:R-:W-:Y:S01]  /*51a0*/  ISETP.GE.U32.AND P1, PT, R16, UR4, PT ;  /* 0x0000000410007c0c */ /* 0x000fe2000bf26070 */
[----:B------:R-:W-:Y:S01]  /*51b0*/  IMAD R12, R7, -0x5, R12 ;  /* 0xfffffffb070c7824 */ /* 0x000fe200078e020c */
[----:B------:R-:W-:Y:S02]  /*51c0*/  LOP3.LUT R0, R0, R5, RZ, 0x3c, !PT ;  /* 0x0000000500007212 */ /* 0x000fe400078e3cff */
[----:B------:R-:W-:-:S02]  /*51d0*/  ISETP.GE.U32.AND.EX P1, PT, R17, UR5, PT, P1 ;  /* 0x0000000511007c0c */ /* 0x000fc4000bf26110 */
[----:B------:R-:W-:Y:S02]  /*51e0*/  PRMT R4, RZ, 0x7610, R4 ;  /* 0x00007610ff047816 */ /* 0x000fe40000000004 */
[----:B------:R-:W-:Y:S01]  /*51f0*/  @P3 LOP3.LUT R0, R0, 0x1, R7, 0x78, !PT ;  /* 0x0000000100003812 */ /* 0x000fe200078e7807 */
[----:B------:R-:W-:-:S08]  /*5200*/  IMAD.MOV.U32 R7, RZ, RZ, -0x1 ;  /* 0xffffffffff077424 */ /* 0x000fd000078e00ff */
[----:B0-----:R-:W-:Y:S05]  /*5210*/  @P1 BRA `(.L_x_107) ;  /* 0x00000004004c1947 */ /* 0x001fea0003800000 */
[----:B------:R-:W-:Y:S01]  /*5220*/  ULDC.64 UR4, c[0x0][0x628] ;  /* 0x00018a0000047ab9 */ /* 0x000fe20000000a00 */
[----:B------:R-:W0:Y:S01]  /*5230*/  S2R R15, SR_CTAID.X ;  /* 0x00000000000f7919 */ /* 0x000e220000002500 */
[----:B------:R-:W-:Y:S01]  /*5240*/  ISETP.NE.U32.AND P1, PT, RZ, UR4, PT ;  /* 0x00000004ff007c0c */ /* 0x000fe2000bf25070 */
[----:B------:R-:W-:Y:S01]  /*5250*/  ULDC UR7, c[0x0][0x630] ;  /* 0x00018c0000077ab9 */ /* 0x000fe20000000800 */
[----:B------:R-:W-:Y:S01]  /*5260*/  IMAD.MOV.U32 R4, RZ, RZ, R16 ;  /* 0x000000ffff047224 */ /* 0x000fe200078e0010 */
[----:B------:R-:W1:Y:S01]  /*5270*/  S2R R14, SR_CTAID.Y ;  /* 0x00000000000e7919 */ /* 0x000e620000002600 */
[----:B------:R-:W-:Y:S01]  /*5280*/  ISETP.NE.AND.EX P1, PT, RZ, UR5, PT, P1 ;  /* 0x00000005ff007c0c */ /* 0x000fe2000bf25310 */
[----:B------:R-:W-:-:S12]  /*5290*/  IMAD.MOV.U32 R5, RZ, RZ, R17 ;  /* 0x000000ffff057224 */ /* 0x000fd800078e0011 */
[----:B------:R-:W-:Y:S05]  /*52a0*/  @!P1 BRA `(.L_x_108) ;  /* 0x0000000000289947 */ /* 0x000fea0003800000 */
[----:B------:R-:W-:Y:S02]  /*52b0*/  ULDC UR6, c[0x0][0x634] ;  /* 0x00018d0000067ab9 */ /* 0x000fe40000000800 */
[----:B------:R-:W-:-:S05]  /*52c0*/  IADD3 R9, P1, R16, UR6, RZ ;  /* 0x0000000610097c10 */ /* 0x000fca000ff3e0ff */
[----:B------:R-:W-:-:S04]  /*52d0*/  IMAD.X R21, RZ, RZ, R17, P1 ;  /* 0x000000ffff157224 */ /* 0x000fc800008e0611 */
[----:B------:R-:W-:-:S04]  /*52e0*/  IMAD.WIDE.U32 R6, R21, UR4, RZ ;  /* 0x0000000415067c25 */ /* 0x000fc8000f8e00ff */
[----:B------:R-:W-:-:S04]  /*52f0*/  IMAD.WIDE.U32 R6, P1, R9, UR5, R6 ;  /* 0x0000000509067c25 */ /* 0x000fc8000f820006 */
[----:B------:R-:W-:-:S04]  /*5300*/  IMAD.WIDE.U32 R8, R9, UR4, RZ ;  /* 0x0000000409087c25 */ /* 0x000fc8000f8e00ff */
[----:B------:R-:W-:Y:S01]  /*5310*/  IMAD.X R5, RZ, RZ, RZ, P1 ;  /* 0x000000ffff057224 */ /* 0x000fe200008e06ff */
[----:B------:R-:W-:Y:S01]  /*5320*/  IADD3 RZ, P1, R9, R6, RZ ;  /* 0x0000000609ff7210 */ /* 0x000fe20007f3e0ff */
[----:B------:R-:W-:-:S04]  /*5330*/  IMAD.MOV.U32 R4, RZ, RZ, R7 ;  /* 0x000000ffff047224 */ /* 0x000fc800078e0007 */
[----:B------:R-:W-:-:S08]  /*5340*/  IMAD.WIDE.U32.X R4, R21, UR5, R4, P1 ;  /* 0x0000000515047c25 */ /* 0x000fd000088e0404 */
.L_x_108:
[--C-:B------:R-:W-:Y:S01]  /*5350*/  SHF.R.U64 R8, R4, UR7, R5.reuse ;  /* 0x0000000704087c19 */ /* 0x100fe20008001205 */
[----:B------:R-:W-:Y:S01]  /*5360*/  ULDC.64 UR4, c[0x0][0x620] ;  /* 0x0001880000047ab9 */ /* 0x000fe20000000a00 */
[----:B------:R-:W-:Y:S01]  /*5370*/  SHF.R.U32.HI R4, RZ, UR7, R5 ;  /* 0x00000007ff047c19 */ /* 0x000fe20008011605 */
[----:B------:R-:W2:Y:S01]  /*5380*/  LDC R24, c[0x0][0x144] ;  /* 0x00005100ff187b82 */ /* 0x000ea20000000800 */
[----:B------:R-:W-:Y:S01]  /*5390*/  IADD3 R7, P1, RZ, -R8, RZ ;  /* 0x80000008ff077210 */ /* 0x000fe20007f3e0ff */
[----:B------:R-:W-:Y:S01]  /*53a0*/  ULDC.64 UR8, c[0x0][0x640] ;  /* 0x0001900000087ab9 */ /* 0x000fe20000000a00 */
[----:B0-----:R-:W-:Y:S01]  /*53b0*/  I2FP.F32.U32 R9, R15 ;  /* 0x0000000f00097245 */ /* 0x001fe20000201000 */
[----:B------:R-:W-:Y:S02]  /*53c0*/  ULDC UR6, c[0x0][0x608] ;  /* 0x0001820000067ab9 */ /* 0x000fe40000000800 */
[----:B------:R-:W-:Y:S01]  /*53d0*/  IMAD.X R4, RZ, RZ, ~R4, P1 ;  /* 0x000000ffff047224 */ /* 0x000fe200008e0e04 */
[----:B------:R-:W-:Y:S01]  /*53e0*/  ISETP.NE.U32.AND P1, PT, RZ, UR8, PT ;  /* 0x00000008ff007c0c */ /* 0x000fe2000bf25070 */
[----:B------:R-:W0:Y:S02]  /*53f0*/  LDC R21, c[0x0][0x148] ;  /* 0x00005200ff157b82 */ /* 0x000e240000000800 */
[----:B------:R-:W-:Y:S01]  /*5400*/  IMAD R6, R4, UR4, RZ ;  /* 0x0000000404067c24 */ /* 0x000fe2000f8e02ff */
[----:B------:R-:W-:Y:S01]  /*5410*/  ISETP.NE.AND.EX P1, PT, RZ, UR9, PT, P1 ;  /* 0x00000009ff007c0c */ /* 0x000fe2000bf25310 */
[----:B------:R-:W-:Y:S01]  /*5420*/  IMAD.WIDE.U32 R4, R7, UR4, R16 ;  /* 0x0000000407047c25 */ /* 0x000fe2000f8e0010 */
[----:B------:R-:W-:-:S03]  /*5430*/  ULDC UR4, c[0x0][0x150] ;  /* 0x0000540000047ab9 */ /* 0x000fc60000000800 */
[----:B------:R-:W-:Y:S02]  /*5440*/  IMAD R7, R7, UR5, R6 ;  /* 0x0000000507077c24 */ /* 0x000fe4000f8e0206 */
[----:B------:R-:W-:Y:S01]  /*5450*/  FMUL R6, R9, UR4 ;  /* 0x0000000409067c20 */ /* 0x000fe20008400000 */
[----:B------:R-:W-:Y:S01]  /*5460*/  ULDC UR4, c[0x0][0x618] ;  /* 0x0001860000047ab9 */ /* 0x000fe20000000800 */
[----:B------:R-:W-:Y:S01]  /*5470*/  ULDC UR5, c[0x0][0x154] ;  /* 0x0000550000057ab9 */ /* 0x000fe20000000800 */
[----:B------:R-:W-:-:S03]  /*5480*/  IMAD.IADD R5, R5, 0x1, R7 ;  /* 0x0000000105057824 */ /* 0x000fc600078e0207 */
[----:B------:R-:W3:Y:S02]  /*5490*/  F2I.U32.TRUNC.NTZ R6, R6 ;  /* 0x0000000600067305 */ /* 0x000ee4000020f000 */
[----:B------:R-:W-:Y:S02]  /*54a0*/  SHF.R.U64 R9, R4, UR4, R5 ;  /* 0x0000000404097c19 */ /* 0x000fe40008001205 */
[----:B-1----:R-:W-:-:S05]  /*54b0*/  I2FP.F32.U32 R4, R14 ;  /* 0x0000000e00047245 */ /* 0x002fca0000201000 */
[----:B------:R-:W-:Y:S01]  /*54c0*/  FMUL R22, R4, UR5 ;  /* 0x0000000504167c20 */ /* 0x000fe20008400000 */
[----:B------:R-:W-:Y:S01]  /*54d0*/  SHF.R.U32.HI R4, RZ, UR4, R5 ;  /* 0x00000004ff047c19 */ /* 0x000fe20008011605 */
[----:B------:R-:W-:-:S03]  /*54e0*/  ULDC UR4, c[0x0][0x658] ;  /* 0x0001960000047ab9 */ /* 0x000fc60000000800 */
[--C-:B------:R-:W-:Y:S01]  /*54f0*/  SHF.R.U64 R20, R9, UR6, R4.reuse ;  /* 0x0000000609147c19 */ /* 0x100fe20008001204 */
[----:B------:R-:W1:Y:S01]  /*5500*/  F2I.U32.TRUNC.NTZ R22, R22 ;  /* 0x0000001600167305 */ /* 0x000e62000020f000 */
[----:B------:R-:W-:Y:S01]  /*5510*/  SHF.R.U32.HI R5, RZ, UR6, R4 ;  /* 0x00000006ff057c19 */ /* 0x000fe20008011604 */
[----:B---3--:R-:W-:-:S03]  /*5520*/  IMAD.MOV R6, RZ, RZ, -R6 ;  /* 0x000000ffff067224 */ /* 0x008fc600078e0a06 */
[----:B------:R-:W-:Y:S01]  /*5530*/  SHF.R.U64 R18, R20, UR4, R5 ;  /* 0x0000000414127c19 */ /* 0x000fe20008001205 */
[----:B--2---:R-:W-:Y:S01]  /*5540*/  IMAD R15, R24, R6, R15 ;  /* 0x00000006180f7224 */ /* 0x004fe200078e020f */
[----:B------:R-:W-:-:S03]  /*5550*/  SHF.R.U32.HI R23, RZ, UR4, R5 ;  /* 0x00000004ff177c19 */ /* 0x000fc60008011605 */
[----:B------:R-:W-:Y:S02]  /*5560*/  IMAD.MOV.U32 R4, RZ, RZ, R18 ;  /* 0x000000ffff047224 */ /* 0x000fe400078e0012 */
[----:B------:R-:W-:Y:S01]  /*5570*/  IMAD.MOV.U32 R5, RZ, RZ, R23 ;  /* 0x000000ffff057224 */ /* 0x000fe200078e0017 */
[----:B-1----:R-:W-:Y:S06]  /*5580*/  @!P1 BRA `(.L_x_109) ;  /* 0x0000000000289947 */ /* 0x002fec0003800000 */
[----:B------:R-:W-:Y:S02]  /*5590*/  ULDC UR4, c[0x0][0x64c] ;  /* 0x0001930000047ab9 */ /* 0x000fe40000000800 */
[----:B------:R-:W-:-:S05]  /*55a0*/  IADD3 R5, P1, R18, UR4, RZ ;  /* 0x0000000412057c10 */ /* 0x000fca000ff3e0ff */
[----:B------:R-:W-:-:S04]  /*55b0*/  IMAD.X R23, RZ, RZ, R23, P1 ;  /* 0x000000ffff177224 */ /* 0x000fc800008e0617 */
[----:B------:R-:W-:-:S04]  /*55c0*/  IMAD.WIDE.U32 R6, R23, UR8, RZ ;  /* 0x0000000817067c25 */ /* 0x000fc8000f8e00ff */
[----:B------:R-:W-:-:S04]  /*55d0*/  IMAD.WIDE.U32 R6, P1, R5, UR9, R6 ;  /* 0x0000000905067c25 */ /* 0x000fc8000f820006 */
[----:B------:R-:W-:-:S04]  /*55e0*/  IMAD.WIDE.U32 R4, R5, UR8, RZ ;  /* 0x0000000805047c25 */ /* 0x000fc8000f8e00ff */
[----:B------:R-:W-:Y:S01]  /*55f0*/  IMAD.MOV.U32 R4, RZ, RZ, R7 ;  /* 0x000000ffff047224 */ /* 0x000fe200078e0007 */
[----:B------:R-:W-:Y:S01]  /*5600*/  IADD3 RZ, P3, R5, R6, RZ ;  /* 0x0000000605ff7210 */ /* 0x000fe20007f7e0ff */
[----:B------:R-:W-:-:S04]  /*5610*/  IMAD.X R5, RZ, RZ, RZ, P1 ;  /* 0x000000ffff057224 */ /* 0x000fc800008e06ff */
[----:B------:R-:W-:-:S08]  /*5620*/  IMAD.WIDE.U32.X R4, R23, UR9, R4, P3 ;  /* 0x0000000917047c25 */ /* 0x000fd000098e0404 */
.L_x_109:
[----:B------:R-:W-:Y:S01]  /*5630*/  ISETP.NE.AND P1, PT, R2, 0x1, PT ;  /* 0x000000010200780c */ /* 0x000fe20003f25270 */
[----:B------:R-:W-:Y:S01]  /*5640*/  ULDC UR4, c[0x0][0x648] ;  /* 0x0001920000047ab9 */ /* 0x000fe20000000800 */
[----:B------:R-:W-:Y:S01]  /*5650*/  LOP3.LUT R20, R20, UR17, RZ, 0xc0, !PT ;  /* 0x0000001114147c12 */ /* 0x000fe2000f8ec0ff */
[----:B------:R-:W-:Y:S01]  /*5660*/  IMAD.MOV R22, RZ, RZ, -R22 ;  /* 0x000000ffff167224 */ /* 0x000fe200078e0a16 */
[----:B------:R-:W-:Y:S01]  /*5670*/  SHF.R.U64 R5, R4, UR4, R5 ;  /* 0x0000000404057c19 */ /* 0x000fe20008001205 */
[----:B------:R-:W-:Y:S01]  /*5680*/  ULDC UR4, c[0x0][0x638] ;  /* 0x00018e0000047ab9 */ /* 0x000fe20000000800 */
[----:B------:R-:W-:Y:S01]  /*5690*/  LOP3.LUT R9, R9, UR16, RZ, 0xc0, !PT ;  /* 0x0000001009097c12 */ /* 0x000fe2000f8ec0ff */
[----:B------:R-:W-:Y:S01]  /*56a0*/  ULDC UR5, c[0x0][0x610] ;  /* 0x0001840000057ab9 */ /* 0x000fe20000000800 */
[----:B------:R-:W-:Y:S02]  /*56b0*/  IMAD.MOV.U32 R4, RZ, RZ, 0x1 ;  /* 0x00000001ff047424 */ /* 0x000fe400078e00ff */
[----:B------:R-:W-:-:S02]  /*56c0*/  IMAD.MOV R7, RZ, RZ, -R5 ;  /* 0x000000ffff077224 */ /* 0x000fc400078e0a05 */
[----:B------:R-:W-:Y:S02]  /*56d0*/  IMAD R20, R5, UR18, R20 ;  /* 0x0000001205147c24 */ /* 0x000fe4000f8e0214 */
[----:B0-----:R-:W-:Y:S02]  /*56e0*/  @P1 IMAD R15, R21, R22, R14 ;  /* 0x00000016150f1224 */ /* 0x001fe400078e020e */
[----:B------:R-:W-:Y:S01]  /*56f0*/  IMAD R18, R7, UR4, R18 ;  /* 0x0000000407127c24 */ /* 0x000fe2000f8e0212 */
[----:B------:R-:W-:Y:S01]  /*5700*/  ULDC UR4, c[0x0][0x600] ;  /* 0x0001800000047ab9 */ /* 0x000fe20000000800 */
[----:B------:R-:W-:Y:S02]  /*5710*/  IMAD R15, R20, UR5, R15 ;  /* 0x00000005140f7c24 */ /* 0x000fe4000f8e020f */
[----:B------:R-:W-:-:S05]  /*5720*/  IMAD R18, R18, UR4, R9 ;  /* 0x0000000412127c24 */ /* 0x000fca000f8e0209 */
[----:B------:R-:W-:Y:S02]  /*5730*/  SEL R9, R18, R15, !P1 ;  /* 0x0000000f12097207 */ /* 0x000fe40004800000 */
[----:B------:R-:W-:-:S07]  /*5740*/  SEL R7, R15, R18, !P1 ;  /* 0x000000120f077207 */ /* 0x000fce0004800000 */
.L_x_107:
[----:B------:R-:W-:Y:S05]  /*5750*/  BSYNC B1 ;  /* 0x0000000000017941 */ /* 0x000fea0003800000 */
.L_x_106:
[----:B------:R-:W-:-:S13]  /*5760*/  LOP3.LUT P1, RZ, R4, 0xff, RZ, 0xc0, !PT ;  /* 0x000000ff04ff7812 */ /* 0x000fda000782c0ff */
[----:B------:R-:W-:Y:S05]  /*5770*/  @P1 BRA `(.L_x_110) ;  /* 0xfffffff4004c1947 */ /* 0x000fea000383ffff */
[----:B------:R-:W-:Y:S05]  /*5780*/  BSYNC B0 ;  /* 0x0000000000007941 */ /* 0x000fea0003800000 */
.L_x_98:
[----:B------:R-:W-:-:S03]  /*5790*/  UMOV UR4, 0xffffffff ;  /* 0xffffffff00047882 */ /* 0x000fc60000000000 */
[----:B------:R-:W-:Y:S05]  /*57a0*/  BRA.DIV UR4, `(.L_x_111) ;  /* 0x00000006043c7947 */ /* 0x000fea000b800000 */
[----:B------:R-:W-:-:S13]  /*57b0*/  ELECT P6, URZ, PT ;  /* 0x00000000003f782f */ /* 0x000fda00038c0000 */
.L_x_126:
[----:B------:R-:W-:Y:S04]  /*57c0*/  BSSY B0, `(.L_x_112) ;  /* 0x0000034000007945 */ /* 0x000fe80003800000 */
[----:B------:R-:W-:Y:S05]  /*57d0*/  @!P6 BRA `(.L_x_113) ;  /* 0x0000000000c8e947 */ /* 0x000fea0003800000 */
[----:B------:R-:W-:-:S04]  /*57e0*/  LOP3.LUT R19, R19, 0x2, RZ, 0xfc, !PT ;  /* 0x0000000213137812 */ /* 0x000fc800078efcff */
[----:B------:R-:W-:-:S13]  /*57f0*/  ISETP.NE.AND P0, PT, R19, 0x3, PT ;  /* 0x000000031300780c */ /* 0x000fda0003f05270 */
[----:B------:R-:W-:Y:S05]  /*5800*/  @!P0 BRA `(.L_x_114) ;  /* 0x0000000000048947 */ /* 0x000fea0003800000 */
[----:B------:R-:W-:Y:S01]  /*5810*/  BPT.TRAP 0x1 ;  /* 0x000000040000795c */ /* 0x000fe20000300000 */
.L_x_114:
[----:B------:R-:W0:Y:S01]  /*5820*/  S2R R3, SR_CgaCtaId ;  /* 0x0000000000037919 */ /* 0x000e220000008800 */
[----:B------:R-:W-:-:S04]  /*5830*/  MOV R2, 0x400 ;  /* 0x0000040000027802 */ /* 0x000fc80000000f00 */
[----:B0-----:R-:W-:Y:S02]  /*5840*/  LEA R3, R3, R2, 0x18 ;  /* 0x0000000203037211 */ /* 0x001fe400078ec0ff */
[----:B------:R-:W-:-:S03]  /*5850*/  SHF.L.U32 R2, R0, 0x1f, RZ ;  /* 0x0000001f00027819 */ /* 0x000fc600000006ff */
[----:B------:R-:W-:-:S04]  /*5860*/  VIADD R3, R3, 0x28 ;  /* 0x0000002803037836 */ /* 0x000fc80000000000 */
[C---:B------:R-:W-:Y:S02]  /*5870*/  IMAD R7, R12.reuse, 0x8, R3 ;  /* 0x000000080c077824 */ /* 0x040fe400078e0203 */
[----:B------:R-:W-:Y:S02]  /*5880*/  VIADD R12, R12, 0x1 ;  /* 0x000000010c0c7836 */ /* 0x000fe40000000000 */
[----:B------:R-:W0:Y:S03]  /*5890*/  SYNCS.PHASECHK.TRANS64.TRYWAIT P0, [R7+URZ], R2 ;  /* 0x00000002070075a7 */ /* 0x000e26000800017f */
[----:B------:R-:W-:-:S04]  /*58a0*/  ISETP.NE.AND P1, PT, R12, 0x5, PT ;  /* 0x000000050c00780c */ /* 0x000fc80003f25270 */
[----:B------:R-:W-:Y:S02]  /*58b0*/  SEL R5, RZ, 0x1, P1 ;  /* 0x00000001ff057807 */ /* 0x000fe40000800000 */
[----:B------:R-:W-:Y:S02]  /*58c0*/  SEL R12, R12, RZ, P1 ;  /* 0x000000ff0c0c7207 */ /* 0x000fe40000800000 */
[----:B------:R-:W-:-:S03]  /*58d0*/  LOP3.LUT R5, R0, R5, RZ, 0x3c, !PT ;  /* 0x0000000500057212 */ /* 0x000fc600078e3cff */
[----:B------:R-:W-:Y:S01]  /*58e0*/  IMAD R9, R12, 0x8, R3 ;  /* 0x000000080c097824 */ /* 0x000fe200078e0203 */
[----:B------:R-:W-:Y:S01]  /*58f0*/  SHF.L.U32 R4, R5, 0x1f, RZ ;  /* 0x0000001f05047819 */ /* 0x000fe200000006ff */
[----:B0-----:R-:W-:Y:S06]  /*5900*/  @!P0 BRA `(.L_x_115) ;  /* 0x0000000400048947 */ /* 0x001fec0003800000 */
.L_x_127:
[----:B------:R-:W1:Y:S01]  /*5910*/  SYNCS.PHASECHK.TRANS64.TRYWAIT P0, [R9+URZ], R4 ;  /* 0x00000004090075a7 */ /* 0x000e62000800017f */
[----:B------:R-:W-:-:S05]  /*5920*/  VIADD R0, R12, 0x1 ;  /* 0x000000010c007836 */ /* 0x000fca0000000000 */
[----:B------:R-:W-:-:S04]  /*5930*/  ISETP.NE.AND P1, PT, R0, 0x5, PT ;  /* 0x000000050000780c */ /* 0x000fc80003f25270 */
[----:B0-----:R-:W-:Y:S02]  /*5940*/  SEL R2, RZ, 0x1, P1 ;  /* 0x00000001ff027807 */ /* 0x001fe40000800000 */
[----:B------:R-:W-:Y:S02]  /*5950*/  SEL R0, R0, RZ, P1 ;  /* 0x000000ff00007207 */ /* 0x000fe40000800000 */
[----:B------:R-:W-:-:S03]  /*5960*/  LOP3.LUT R7, R5, R2, RZ, 0x3c, !PT ;  /* 0x0000000205077212 */ /* 0x000fc600078e3cff */
[----:B------:R-:W-:Y:S01]  /*5970*/  IMAD R6, R0, 0x8, R3 ;  /* 0x0000000800067824 */ /* 0x000fe200078e0203 */
[----:B------:R-:W-:Y:S01]  /*5980*/  SHF.L.U32 R5, R7, 0x1f, RZ ;  /* 0x0000001f07057819 */ /* 0x000fe200000006ff */
[----:B-1----:R-:W-:Y:S06]  /*5990*/  @!P0 BRA `(.L_x_116) ;  /* 0x0000000000f48947 */ /* 0x002fec0003800000 */
.L_x_128:
[----:B------:R-:W1:Y:S01]  /*59a0*/  SYNCS.PHASECHK.TRANS64.TRYWAIT P0, [R6+URZ], R5 ;  /* 0x00000005060075a7 */ /* 0x000e62000800017f */
[----:B------:R-:W-:-:S05]  /*59b0*/  VIADD R0, R0, 0x1 ;  /* 0x0000000100007836 */ /* 0x000fca0000000000 */
[----:B------:R-:W-:-:S04]  /*59c0*/  ISETP.NE.AND P1, PT, R0, 0x5, PT ;  /* 0x000000050000780c */ /* 0x000fc80003f25270 */
[----:B------:R-:W-:Y:S02]  /*59d0*/  SEL R2, RZ, 0x1, P1 ;  /* 0x00000001ff027807 */ /* 0x000fe40000800000 */
[----:B------:R-:W-:Y:S02]  /*59e0*/  SEL R0, R0, RZ, P1 ;  /* 0x000000ff00007207 */ /* 0x000fe40000800000 */
[----:B------:R-:W-:-:S03]  /*59f0*/  LOP3.LUT R7, R7, R2, RZ, 0x3c, !PT ;  /* 0x0000000207077212 */ /* 0x000fc600078e3cff */
[----:B0-----:R-:W-:Y:S01]  /*5a00*/  IMAD R9, R0, 0x8, R3 ;  /* 0x0000000800097824 */ /* 0x001fe200078e0203 */
[----:B------:R-:W-:Y:S01]  /*5a10*/  SHF.L.U32 R4, R7, 0x1f, RZ ;  /* 0x0000001f07047819 */ /* 0x000fe200000006ff */
[----:B-1----:R-:W-:Y:S06]  /*5a20*/  @!P0 BRA `(.L_x_117) ;  /* 0x0000000000e48947 */ /* 0x002fec0003800000 */
.L_x_129:
[----:B------:R-:W1:Y:S01]  /*5a30*/  SYNCS.PHASECHK.TRANS64.TRYWAIT P0, [R9+URZ], R4 ;  /* 0x00000004090075a7 */ /* 0x000e62000800017f */
[----:B------:R-:W-:-:S05]  /*5a40*/  VIADD R0, R0, 0x1 ;  /* 0x0000000100007836 */ /* 0x000fca0000000000 */
[----:B------:R-:W-:-:S04]  /*5a50*/  ISETP.NE.AND P1, PT, R0, 0x5, PT ;  /* 0x000000050000780c */ /* 0x000fc80003f25270 */
[----:B------:R-:W-:Y:S02]  /*5a60*/  SEL R2, RZ, 0x1, P1 ;  /* 0x00000001ff027807 */ /* 0x000fe40000800000 */
[----:B------:R-:W-:Y:S02]  /*5a70*/  SEL R0, R0, RZ, P1 ;  /* 0x000000ff00007207 */ /* 0x000fe40000800000 */
[----:B------:R-:W-:Y:S01]  /*5a80*/  LOP3.LUT R2, R7, R2, RZ, 0x3c, !PT ;  /* 0x0000000207027212 */ /* 0x000fe200078e3cff */
[----:B-1----:R-:W-:Y:S06]  /*5a90*/  @!P0 BRA `(.L_x_118) ;  /* 0x0000000000dc8947 */ /* 0x002fec0003800000 */
.L_x_130:
[----:B------:R-:W-:Y:S01]  /*5aa0*/  IMAD R3, R0, 0x8, R3 ;  /* 0x0000000800037824 */ /* 0x000fe200078e0203 */
[----:B------:R-:W-:-:S07]  /*5ab0*/  SHF.L.U32 R0, R2, 0x1f, RZ ;  /* 0x0000001f02007819 */ /* 0x000fce00000006ff */
.L_x_119:
[----:B--2---:R2:W3:Y:S02]  /*5ac0*/  SYNCS.PHASECHK.TRANS64.TRYWAIT P0, [R3+URZ], R0 ;  /* 0x00000000030075a7 */ /* 0x0044e4000800017f */
[----:B---3--:R-:W-:Y:S05]  /*5ad0*/  @!P0 NANOSLEEP.SYNCS 0x989680 ;  /* 0x009896800000895d */ /* 0x008fea0003900000 */
[----:B------:R-:W3:Y:S02]  /*5ae0*/  @!P0 SYNCS.PHASECHK.TRANS64 P0, [R3+URZ], R0 ;  /* 0x00000000030085a7 */ /* 0x000ee4000800007f */
[----:B---3--:R-:W-:Y:S05]  /*5af0*/  @!P0 BRA `(.L_x_119) ;  /* 0xfffffffc00f08947 */ /* 0x008fea000383ffff */
.L_x_113:
[----:B------:R-:W-:Y:S05]  /*5b00*/  BSYNC B0 ;  /* 0x0000000000007941 */ /* 0x000fea0003800000 */
.L_x_112:
[----:B------:R-:W-:Y:S05]  /*5b10*/  EXIT ;  /* 0x000000000000794d */ /* 0x000fea0003800000 */
.L_x_17:
[----:B---3--:R3:W4:Y:S02]  /*5b20*/  SYNCS.PHASECHK.TRANS64.TRYWAIT P1, [R3+URZ], R0 ;  /* 0x00000000030075a7 */ /* 0x008724000802017f */
[----:B----4-:R-:W-:Y:S05]  /*5b30*/  @!P1 NANOSLEEP.SYNCS 0x989680 ;  /* 0x009896800000995d */ /* 0x010fea0003900000 */
[----:B------:R-:W4:Y:S02]  /*5b40*/  @!P1 SYNCS.PHASECHK.TRANS64 P1, [R3+URZ], R0 ;  /* 0x00000000030095a7 */ /* 0x000f24000802007f */
[----:B----4-:R-:W-:Y:S05]  /*5b50*/  @!P1 BRA `(.L_x_17) ;  /* 0xfffffffc00f09947 */ /* 0x010fea000383ffff */
[----:B------:R-:W-:Y:S05]  /*5b60*/  BRA `(.L_x_16) ;  /* 0xffffffb400b07947 */ /* 0x000fea000383ffff */
.L_x_22:
[----:B-1----:R-:W-:-:S04]  /*5b70*/  IMAD.U32 R4, RZ, RZ, UR4 ;  /* 0x00000004ff047e24 */ /* 0x002fc8000f8e00ff */
[----:B------:R1:W2:Y:S03]  /*5b80*/  SYNCS.PHASECHK.TRANS64.TRYWAIT P1, [R4+URZ], R3 ;  /* 0x00000003040075a7 */ /* 0x0002a6000802017f */
[----:B--2---:R-:W-:Y:S05]  /*5b90*/  @!P1 NANOSLEEP.SYNCS 0x989680 ;  /* 0x009896800000995d */ /* 0x004fea0003900000 */
[----:B------:R-:W2:Y:S02]  /*5ba0*/  @!P1 SYNCS.PHASECHK.TRANS64 P1, [R4+URZ], R3 ;  /* 0x00000003040095a7 */ /* 0x000ea4000802007f */
[----:B--2---:R-:W-:Y:S05]  /*5bb0*/  @!P1 BRA `(.L_x_22) ;  /* 0xfffffffc00ec9947 */ /* 0x004fea000383ffff */
[----:B------:R-:W-:Y:S05]  /*5bc0*/  BRA `(.L_x_21) ;  /* 0xffffffb800507947 */ /* 0x000fea000383ffff */
.L_x_99:
[----:B------:R-:W-:Y:S01]  /*5bd0*/  BSSY B1, `(.L_x_120) ;  /* 0x0000006000017945 */ /* 0x000fe20003800000 */
[----:B------:R-:W-:-:S07]  /*5be0*/  IMAD.MOV.U32 R15, RZ, RZ, -0x1 ;  /* 0xffffffffff0f7424 */ /* 0x000fce00078e00ff */
[----:B------:R-:W-:Y:S05]  /*5bf0*/  WARPSYNC.COLLECTIVE R15, `(.L_x_121) ;  /* 0x000000000f0c7348 */ /* 0x000fea0003c00000 */
[----:B------:R-:W-:Y:S02]  /*5c00*/  ELECT P6, UR62, PT ;  /* 0x00000000003e782f */ /* 0x000fe400038c0000 */
[----:B------:R-:W-:Y:S01]  /*5c10*/  MOV R14, UR62 ;  /* 0x0000003e000e7c02 */ /* 0x000fe20008000f00 */
[----:B------:R-:W-:Y:S10]  /*5c20*/  ENDCOLLECTIVE ;  /* 0x000000000000791b */ /* 0x000ff40003800000 */
.L_x_121:
[----:B------:R-:W-:Y:S05]  /*5c30*/  BSYNC B1 ;  /* 0x0000000000017941 */ /* 0x000fea0003800000 */
.L_x_120:
[----:B------:R-:W-:Y:S05]  /*5c40*/  BRA `(.L_x_122) ;  /* 0xfffffff000247947 */ /* 0x000fea000383ffff */
.L_x_102:
[----:B0-----:R0:W1:Y:S02]  /*5c50*/  SYNCS.PHASECHK.TRANS64.TRYWAIT P1, [R14+URZ+0x28], R7 ;  /* 0x000028070e0075a7 */ /* 0x001064000802017f */
[----:B-1----:R-:W-:Y:S05]  /*5c60*/  @!P1 NANOSLEEP.SYNCS 0x989680 ;  /* 0x009896800000995d */ /* 0x002fea0003900000 */
[----:B------:R-:W1:Y:S02]  /*5c70*/  @!P1 SYNCS.PHASECHK.TRANS64 P1, [R14+URZ+0x28], R7 ;  /* 0x000028070e0095a7 */ /* 0x000e64000802007f */
[----:B-1----:R-:W-:Y:S05]  /*5c80*/  @!P1 BRA `(.L_x_102) ;  /* 0xfffffffc00f09947 */ /* 0x002fea000383ffff */
[----:B------:R-:W-:Y:S05]  /*5c90*/  BRA `(.L_x_123) ;  /* 0xfffffff000587947 */ /* 0x000fea000383ffff */
.L_x_111:
[----:B------:R-:W-:Y:S01]  /*5ca0*/  BSSY B0, `(.L_x_124) ;  /* 0x0000006000007945 */ /* 0x000fe20003800000 */
[----:B------:R-:W-:-:S07]  /*5cb0*/  IMAD.MOV.U32 R15, RZ, RZ, -0x1 ;  /* 0xffffffffff0f7424 */ /* 0x000fce00078e00ff */
[----:B------:R-:W-:Y:S05]  /*5cc0*/  WARPSYNC.COLLECTIVE R15, `(.L_x_125) ;  /* 0x000000000f0c7348 */ /* 0x000fea0003c00000 */
[----:B------:R-:W-:Y:S02]  /*5cd0*/  ELECT P6, UR62, PT ;  /* 0x00000000003e782f */ /* 0x000fe400038c0000 */
[----:B------:R-:W-:Y:S01]  /*5ce0*/  MOV R14, UR62 ;  /* 0x0000003e000e7c02 */ /* 0x000fe20008000f00 */
[----:B------:R-:W-:Y:S10]  /*5cf0*/  ENDCOLLECTIVE ;  /* 0x000000000000791b */ /* 0x000ff40003800000 */
.L_x_125:
[----:B------:R-:W-:Y:S05]  /*5d00*/  BSYNC B0 ;  /* 0x0000000000007941 */ /* 0x000fea0003800000 */
.L_x_124:
[----:B------:R-:W-:Y:S05]  /*5d10*/  BRA `(.L_x_126) ;  /* 0xfffffff800a87947 */ /* 0x000fea000383ffff */
.L_x_115:
[----:B0-----:R0:W1:Y:S02]  /*5d20*/  SYNCS.PHASECHK.TRANS64.TRYWAIT P0, [R7+URZ], R2 ;  /* 0x00000002070075a7 */ /* 0x001064000800017f */
[----:B-1----:R-:W-:Y:S05]  /*5d30*/  @!P0 NANOSLEEP.SYNCS 0x989680 ;  /* 0x009896800000895d */ /* 0x002fea0003900000 */
[----:B------:R-:W1:Y:S02]  /*5d40*/  @!P0 SYNCS.PHASECHK.TRANS64 P0, [R7+URZ], R2 ;  /* 0x00000002070085a7 */ /* 0x000e64000800007f */
[----:B-1----:R-:W-:Y:S05]  /*5d50*/  @!P0 BRA `(.L_x_115) ;  /* 0xfffffffc00f08947 */ /* 0x002fea000383ffff */
[----:B------:R-:W-:Y:S05]  /*5d60*/  BRA `(.L_x_127) ;  /* 0xfffffff800e87947 */ /* 0x000fea000383ffff */
.L_x_116:
[----:B0-----:R0:W1:Y:S02]  /*5d70*/  SYNCS.PHASECHK.TRANS64.TRYWAIT P0, [R9+URZ], R4 ;  /* 0x00000004090075a7 */ /* 0x001064000800017f */
[----:B-1----:R-:W-:Y:S05]  /*5d80*/  @!P0 NANOSLEEP.SYNCS 0x989680 ;  /* 0x009896800000895d */ /* 0x002fea0003900000 */
[----:B------:R-:W1:Y:S02]  /*5d90*/  @!P0 SYNCS.PHASECHK.TRANS64 P0, [R9+URZ], R4 ;  /* 0x00000004090085a7 */ /* 0x000e64000800007f */
[----:B-1----:R-:W-:Y:S05]  /*5da0*/  @!P0 BRA `(.L_x_116) ;  /* 0xfffffffc00f08947 */ /* 0x002fea000383ffff */
[----:B------:R-:W-:Y:S05]  /*5db0*/  BRA `(.L_x_128) ;  /* 0xfffffff800f87947 */ /* 0x000fea000383ffff */
.L_x_117:
[----:B0-----:R0:W1:Y:S02]  /*5dc0*/  SYNCS.PHASECHK.TRANS64.TRYWAIT P0, [R6+URZ], R5 ;  /* 0x00000005060075a7 */ /* 0x001064000800017f */
[----:B-1----:R-:W-:Y:S05]  /*5dd0*/  @!P0 NANOSLEEP.SYNCS 0x989680 ;  /* 0x009896800000895d */ /* 0x002fea0003900000 */
[----:B------:R-:W1:Y:S02]  /*5de0*/  @!P0 SYNCS.PHASECHK.TRANS64 P0, [R6+URZ], R5 ;  /* 0x00000005060085a7 */ /* 0x000e64000800007f */
[----:B-1----:R-:W-:Y:S05]  /*5df0*/  @!P0 BRA `(.L_x_117) ;  /* 0xfffffffc00f08947 */ /* 0x002fea000383ffff */
[----:B------:R-:W-:Y:S05]  /*5e00*/  BRA `(.L_x_129) ;  /* 0xfffffffc00087947 */ /* 0x000fea000383ffff */
.L_x_118:
[----:B-1----:R1:W2:Y:S02]  /*5e10*/  SYNCS.PHASECHK.TRANS64.TRYWAIT P0, [R9+URZ], R4 ;  /* 0x00000004090075a7 */ /* 0x0022a4000800017f */
[----:B--2---:R-:W-:Y:S05]  /*5e20*/  @!P0 NANOSLEEP.SYNCS 0x989680 ;  /* 0x009896800000895d */ /* 0x004fea0003900000 */
[----:B------:R-:W2:Y:S02]  /*5e30*/  @!P0 SYNCS.PHASECHK.TRANS64 P0, [R9+URZ], R4 ;  /* 0x00000004090085a7 */ /* 0x000ea4000800007f */
[----:B--2---:R-:W-:Y:S05]  /*5e40*/  @!P0 BRA `(.L_x_118) ;  /* 0xfffffffc00f08947 */ /* 0x004fea000383ffff */
[----:B------:R-:W-:Y:S05]  /*5e50*/  BRA `(.L_x_130) ;  /* 0xfffffffc00107947 */ /* 0x000fea000383ffff */
.L_x_131:
[----:B------:R-:W-:-:S00]  /*5e60*/  BRA `(.L_x_131) ;  /* 0xfffffffc00fc7947 */ /* 0x000fc0000383ffff */
[----:B------:R-:W-:-:S00]  /*5e70*/  NOP ;  /* 0x0000000000007918 */ /* 0x000fc00000000000 */
        /* <DEDUP_REMOVED lines=8> */
.L_x_132:


//--------------------- .nv.global.init           --------------------------
	.section	.nv.global.init,"aw",@progbits
.nv.global.init:
	.type		$str$22,@object
	.size		$str$22,($str$23 - $str$22)
$str$22:
        /*0000*/ 	.byte	0x6b, 0x5f, 0x74, 0x69, 0x6c, 0x65, 0x5f, 0x63, 0x6f, 0x75, 0x6e, 0x74, 0x20, 0x3e, 0x3d, 0x20
        /*0010*/ 	.byte	0x31, 0x00
	.type		$str$23,@object
	.size		$str$23,(__unnamed_1 - $str$23)
$str$23:
        /*0012*/ 	.byte	0x2f, 0x74, 0x6d, 0x70, 0x2f, 0x63, 0x75, 0x74, 0x6c, 0x61, 0x73, 0x73, 0x5f, 0x73, 0x77, 0x65
        /*0022*/ 	.byte	0x65, 0x70, 0x5f, 0x73, 0x72, 0x63, 0x2f, 0x69, 0x6e, 0x63, 0x6c, 0x75, 0x64, 0x65, 0x2f, 0x63
        /*0032*/ 	.byte	0x75, 0x74, 0x6c, 0x61, 0x73, 0x73, 0x2f, 0x67, 0x65, 0x6d, 0x6d, 0x2f, 0x63, 0x6f, 0x6c, 0x6c
        /*0042*/ 	.byte	0x65, 0x63, 0x74, 0x69, 0x76, 0x65, 0x2f, 0x73, 0x6d, 0x39, 0x30, 0x5f, 0x6d, 0x6d, 0x61, 0x5f
        /*0052*/ 	.byte	0x74, 0x6d, 0x61, 0x5f, 0x67, 0x6d, 0x6d, 0x61, 0x5f, 0x73, 0x73, 0x5f, 0x77, 0x61, 0x72, 0x70
        /*0062*/ 	.byte	0x73, 0x70, 0x65, 0x63, 0x69, 0x61, 0x6c, 0x69, 0x7a, 0x65, 0x64, 0x2e, 0x68, 0x70, 0x70, 0x00
	.type		__unnamed_1,@object
	.size		__unnamed_1,(.L_0 - __unnamed_1)
__unnamed_1:
        /*0072*/ 	.byte	0x76, 0x6f, 0x69, 0x64, 0x20, 0x63, 0x75, 0x74, 0x6c, 0x61, 0x73, 0x73, 0x3a, 0x3a, 0x67, 0x65
        /* <DEDUP_REMOVED lines=180> */
        /*0bc2*/ 	.byte	0x5d, 0x00
.L_0:


//--------------------- .nv.shared._ZN7cutlass13device_kernelINS_4gemm6kernel13GemmUniversalIN4cute5tupleIJiiiiEEENS1_10collective13CollectiveMmaINS1_34MainloopSm90TmaGmmaWarpSpecializedILi5ENS5_IJNS4_1CILi1EEESB_SB_EEENS1_35KernelTmaWarpSpecializedCooperativeEEENS5_IJNSA_ILi128EEENSA_ILi64EEENSA_ILi32EEEEEENS_10bfloat16_tENS5_IJlSB_lEEESJ_SK_NS4_8TiledMMAINS4_8MMA_AtomIJNS4_4SM904GMMA27MMA_64x64x16_F32BF16BF16_SSILNSO_5MajorE0ELSQ_0ELNSO_7ScaleInE1ELSR_1EEEEEENS4_6LayoutINS5_IJNSA_ILi2EEESB_SB_EEENS5_IJSB_NSA_ILi0EEESX_EEEEENS5_IJNS4_10UnderscoreES10_S10_EEEEENS4_13SM90_TMA_LOADENS4_14ComposedLayoutINS4_7SwizzleILi2ELi4ELi3EEENS4_18smem_ptr_flag_bitsILi16EEENSU_INS5_IJNSA_ILi8EEESH_EEENS5_IJSH_SB_EEEEEEEvNS4_8identityES13_S1D_vS1E_EENS_8epilogue10collective6detail29Sm90TmaWarpSpecializedAdapterINS1H_15DefaultEpilogueISJ_SK_SK_NS1G_6thread17LinearCombinationISJ_Li1EffLNS1L_9ScaleType4KindE0ELNS_15FloatRoundStyleE2ESJ_EENS1_15EpilogueDefaultEEEEEvvEEEEvNT_6ParamsE --------------------------
	.section	.nv.shared._ZN7cutlass13device_kernelINS_4gemm6kernel13GemmUniversalIN4cute5tupleIJiiiiEEENS1_10collective13CollectiveMmaINS1_34MainloopSm90TmaGmmaWarpSpecializedILi5ENS5_IJNS4_1CILi1EEESB_SB_EEENS1_35KernelTmaWarpSpecializedCooperativeEEENS5_IJNSA_ILi128EEENSA_ILi64EEENSA_ILi32EEEEEENS_10bfloat16_tENS5_IJlSB_lEEESJ_SK_NS4_8TiledMMAINS4_8MMA_AtomIJNS4_4SM904GMMA27MMA_64x64x16_F32BF16BF16_SSILNSO_5MajorE0ELSQ_0ELNSO_7ScaleInE1ELSR_1EEEEEENS4_6LayoutINS5_IJNSA_ILi2EEESB_SB_EEENS5_IJSB_NSA_ILi0EEESX_EEEEENS5_IJNS4_10UnderscoreES10_S10_EEEEENS4_13SM90_TMA_LOADENS4_14ComposedLayoutINS4_7SwizzleILi2ELi4ELi3EEENS4_18smem_ptr_flag_bitsILi16EEENSU_INS5_IJNSA_ILi8EEESH_EEENS5_IJSH_SB_EEEEEEEvNS4_8identityES13_S1D_vS1E_EENS_8epilogue10collective6detail29Sm90TmaWarpSpecializedAdapterINS1H_15DefaultEpilogueISJ_SK_SK_NS1G_6thread17LinearCombinationISJ_Li1EffLNS1L_9ScaleType4KindE0ELNS_15FloatRoundStyleE2ESJ_EENS1_15EpilogueDefaultEEEEEvvEEEEvNT_6ParamsE,"aw",@nobits
	.sectionflags	@""
	.align	16
	.zero		1024


//--------------------- .nv.shared.reserved.0     --------------------------
	.section	.nv.shared.reserved.0,"aw",@nobits
	.weak		__nv_reservedSMEM_offset_0_alias
	.size		__nv_reservedSMEM_offset_0_alias, 0, 0
	.other		__nv_reservedSMEM_offset_0_alias,@"STO_CUDA_RESERVED_SHARED STV_DEFAULT"
__nv_reservedSMEM_offset_0_alias:
	.zero		0


//--------------------- .nv.global                --------------------------
	.section	.nv.global,"aw",@nobits
.nv.global:
	.type		_ZN39_INTERNAL_65b7ca89_4_k_cu_af261169_31254cute1_E,@object
	.size		_ZN39_INTERNAL_65b7ca89_4_k_cu_af261169_31254cute1_E,(_ZN39_INTERNAL_65b7ca89_4_k_cu_af261169_31254cuda3std3__45__cpo6cbeginE - _ZN39_INTERNAL_65b7ca89_4_k_cu_af261169_31254cute1_E)
_ZN39_INTERNAL_65b7ca89_4_k_cu_af261169_31254cute1_E:
	.zero		1
	.type		_ZN39_INTERNAL_65b7ca89_4_k_cu_af261169_31254cuda3std3__45__cpo6cbeginE,@object
	.size		_ZN39_INTERNAL_65b7ca89_4_k_cu_af261169_31254cuda3std3__45__cpo6cbeginE,(_ZN39_INTERNAL_65b7ca89_4_k_cu_af261169_31254cuda3std3__48in_placeE - _ZN39_INTERNAL_65b7ca89_4_k_cu_af261169_31254cuda3std3__45__cpo6cbeginE)
_ZN39_INTERNAL_65b7ca89_4_k_cu_af261169_31254cuda3std3__45__cpo6cbeginE:
	.zero		1
	.type		_ZN39_INTERNAL_65b7ca89_4_k_cu_af261169_31254cuda3std3__48in_placeE,@object
	.size		_ZN39_INTERNAL_65b7ca89_4_k_cu_af261169_31254cuda3std3__48in_placeE,(_ZN39_INTERNAL_65b7ca89_4_k_cu_af261169_31254cuda3std6ranges3__45__cpo9iter_moveE - _ZN39_INTERNAL_65b7ca89_4_k_cu_af261169_31254cuda3std3__48in_placeE)
_ZN39_INTERNAL_65b7ca89_4_k_cu_af261169_31254cuda3std3__48in_placeE:
	.zero		1
	.type		_ZN39_INTERNAL_65b7ca89_4_k_cu_af261169_31254cuda3std6ranges3__45__cpo9iter_moveE,@object
	.size		_ZN39_INTERNAL_65b7ca89_4_k_cu_af261169_31254cuda3std6ranges3__45__cpo9iter_moveE,(_ZN39_INTERNAL_65b7ca89_4_k_cu_af261169_31254cuda3std3__45__cpo5beginE - _ZN39_INTERNAL_65b7ca89_4_k_cu_af261169_31254cuda3std6ranges3__45__cpo9iter_moveE)
_ZN39_INTERNAL_65b7ca89_4_k_cu_af261169_31254cuda3std6ranges3__45__cpo9iter_moveE:
	.zero		1
	.type		_ZN39_INTERNAL_65b7ca89_4_k_cu_af261169_31254cuda3std3__45__cpo5beginE,@object
	.size		_ZN39_INTERNAL_65b7ca89_4_k_cu_af261169_31254cuda3std3__45__cpo5beginE,(_ZN39_INTERNAL_65b7ca89_4_k_cu_af261169_31254cuda3std3__441_GLOBAL__N__65b7ca89_4_k_cu_af261169_31256ignoreE - _ZN39_INTERNAL_65b7ca89_4_k_cu_af261169_31254cuda3std3__45__cpo5beginE)
_ZN39_INTERNAL_65b7ca89_4_k_cu_af261169_31254cuda3std3__45__cpo5beginE:
	.zero		1
	.type		_ZN39_INTERNAL_65b7ca89_4_k_cu_af261169_31254cuda3std3__441_GLOBAL__N__65b7ca89_4_k_cu_af261169_31256ignoreE,@object
	.size		_ZN39_INTERNAL_65b7ca89_4_k_cu_af261169_31254cuda3std3__441_GLOBAL__N__65b7ca89_4_k_cu_af261169_31256ignoreE,(_ZN39_INTERNAL_65b7ca89_4_k_cu_af261169_31254cute7productE - _ZN39_INTERNAL_65b7ca89_4_k_cu_af261169_31254cuda3std3__441_GLOBAL__N__65b7ca89_4_k_cu_af261169_31256ignoreE)
_ZN39_INTERNAL_65b7ca89_4_k_cu_af261169_31254cuda3std3__441_GLOBAL__N__65b7ca89_4_k_cu_af261169_31256ignoreE:
	.zero		1
	.type		_ZN39_INTERNAL_65b7ca89_4_k_cu_af261169_31254cute7productE,@object
	.size		_ZN39_INTERNAL_65b7ca89_4_k_cu_af261169_31254cute7productE,(_ZN39_INTERNAL_65b7ca89_4_k_cu_af261169_31254cuda3std3__45__cpo3endE - _ZN39_INTERNAL_65b7ca89_4_k_cu_af261169_31254cute7productE)
_ZN39_INTERNAL_65b7ca89_4_k_cu_af261169_31254cute7productE:
	.zero		1
	.type		_ZN39_INTERNAL_65b7ca89_4_k_cu_af261169_31254cuda3std3__45__cpo3endE,@object
	.size		_ZN39_INTERNAL_65b7ca89_4_k_cu_af261169_31254cuda3std3__45__cpo3endE,(_ZN39_INTERNAL_65b7ca89_4_k_cu_af261169_31254cuda3std3__419piecewise_constructE - _ZN39_INTERNAL_65b7ca89_4_k_cu_af261169_31254cuda3std3__45__cpo3endE)
_ZN39_INTERNAL_65b7ca89_4_k_cu_af261169_31254cuda3std3__45__cpo3endE:
	.zero		1
	.type		_ZN39_INTERNAL_65b7ca89_4_k_cu_af261169_31254cuda3std3__419piecewise_constructE,@object
	.size		_ZN39_INTERNAL_65b7ca89_4_k_cu_af261169_31254cuda3std3__419piecewise_constructE,(_ZN39_INTERNAL_65b7ca89_4_k_cu_af261169_31254cuda3std3__45__cpo4cendE - _ZN39_INTERNAL_65b7ca89_4_k_cu_af261169_31254cuda3std3__419piecewise_constructE)
_ZN39_INTERNAL_65b7ca89_4_k_cu_af261169_31254cuda3std3__419piecewise_constructE:
	.zero		1
	.type		_ZN39_INTERNAL_65b7ca89_4_k_cu_af261169_31254cuda3std3__45__cpo4cendE,@object
	.size		_ZN39_INTERNAL_65b7ca89_4_k_cu_af261169_31254cuda3std3__45__cpo4cendE,(_ZN39_INTERNAL_65b7ca89_4_k_cu_af261169_31254cuda3std6ranges3__45__cpo4swapE - _ZN39_INTERNAL_65b7ca89_4_k_cu_af261169_31254cuda3std3__45__cpo4cendE)
_ZN39_INTERNAL_65b7ca89_4_k_cu_af261169_31254cuda3std3__45__cpo4cendE:
	.zero		1
	.type		_ZN39_INTERNAL_65b7ca89_4_k_cu_af261169_31254cuda3std6ranges3__45__cpo4swapE,@object
	.size		_ZN39_INTERNAL_65b7ca89_4_k_cu_af261169_31254cuda3std6ranges3__45__cpo4swapE,(.L_8 - _ZN39_INTERNAL_65b7ca89_4_k_cu_af261169_31254cuda3std6ranges3__45__cpo4swapE)
_ZN39_INTERNAL_65b7ca89_4_k_cu_af261169_31254cuda3std6ranges3__45__cpo4swapE:
	.zero		1
.L_8:


//--------------------- .nv.constant0._ZN7cutlass13device_kernelINS_4gemm6kernel13GemmUniversalIN4cute5tupleIJiiiiEEENS1_10collective13CollectiveMmaINS1_34MainloopSm90TmaGmmaWarpSpecializedILi5ENS5_IJNS4_1CILi1EEESB_SB_EEENS1_35KernelTmaWarpSpecializedCooperativeEEENS5_IJNSA_ILi128EEENSA_ILi64EEENSA_ILi32EEEEEENS_10bfloat16_tENS5_IJlSB_lEEESJ_SK_NS4_8TiledMMAINS4_8MMA_AtomIJNS4_4SM904GMMA27MMA_64x64x16_F32BF16BF16_SSILNSO_5MajorE0ELSQ_0ELNSO_7ScaleInE1ELSR_1EEEEEENS4_6LayoutINS5_IJNSA_ILi2EEESB_SB_EEENS5_IJSB_NSA_ILi0EEESX_EEEEENS5_IJNS4_10UnderscoreES10_S10_EEEEENS4_13SM90_TMA_LOADENS4_14ComposedLayoutINS4_7SwizzleILi2ELi4ELi3EEENS4_18smem_ptr_flag_bitsILi16EEENSU_INS5_IJNSA_ILi8EEESH_EEENS5_IJSH_SB_EEEEEEEvNS4_8identityES13_S1D_vS1E_EENS_8epilogue10collective6detail29Sm90TmaWarpSpecializedAdapterINS1H_15DefaultEpilogueISJ_SK_SK_NS1G_6thread17LinearCombinationISJ_Li1EffLNS1L_9ScaleType4KindE0ELNS_15FloatRoundStyleE2ESJ_EENS1_15EpilogueDefaultEEEEEvvEEEEvNT_6ParamsE --------------------------
	.section	.nv.constant0._ZN7cutlass13device_kernelINS_4gemm6kernel13GemmUniversalIN4cute5tupleIJiiiiEEENS1_10collective13CollectiveMmaINS1_34MainloopSm90TmaGmmaWarpSpecializedILi5ENS5_IJNS4_1CILi1EEESB_SB_EEENS1_35KernelTmaWarpSpecializedCooperativeEEENS5_IJNSA_ILi128EEENSA_ILi64EEENSA_ILi32EEEEEENS_10bfloat16_tENS5_IJlSB_lEEESJ_SK_NS4_8TiledMMAINS4_8MMA_AtomIJNS4_4SM904GMMA27MMA_64x64x16_F32BF16BF16_SSILNSO_5MajorE0ELSQ_0ELNSO_7ScaleInE1ELSR_1EEEEEENS4_6LayoutINS5_IJNSA_ILi2EEESB_SB_EEENS5_IJSB_NSA_ILi0EEESX_EEEEENS5_IJNS4_10UnderscoreES10_S10_EEEEENS4_13SM90_TMA_LOADENS4_14ComposedLayoutINS4_7SwizzleILi2ELi4ELi3EEENS4_18smem_ptr_flag_bitsILi16EEENSU_INS5_IJNSA_ILi8EEESH_EEENS5_IJSH_SB_EEEEEEEvNS4_8identityES13_S1D_vS1E_EENS_8epilogue10collective6detail29Sm90TmaWarpSpecializedAdapterINS1H_15DefaultEpilogueISJ_SK_SK_NS1G_6thread17LinearCombinationISJ_Li1EffLNS1L_9ScaleType4KindE0ELNS_15FloatRoundStyleE2ESJ_EENS1_15EpilogueDefaultEEEEEvvEEEEvNT_6ParamsE,"a",@progbits
	.sectionflags	@""
	.align	4
.nv.constant0._ZN7cutlass13device_kernelINS_4gemm6kernel13GemmUniversalIN4cute5tupleIJiiiiEEENS1_10collective13CollectiveMmaINS1_34MainloopSm90TmaGmmaWarpSpecializedILi5ENS5_IJNS4_1CILi1EEESB_SB_EEENS1_35KernelTmaWarpSpecializedCooperativeEEENS5_IJNSA_ILi128EEENSA_ILi64EEENSA_ILi32EEEEEENS_10bfloat16_tENS5_IJlSB_lEEESJ_SK_NS4_8TiledMMAINS4_8MMA_AtomIJNS4_4SM904GMMA27MMA_64x64x16_F32BF16BF16_SSILNSO_5MajorE0ELSQ_0ELNSO_7ScaleInE1ELSR_1EEEEEENS4_6LayoutINS5_IJNSA_ILi2EEESB_SB_EEENS5_IJSB_NSA_ILi0EEESX_EEEEENS5_IJNS4_10UnderscoreES10_S10_EEEEENS4_13SM90_TMA_LOADENS4_14ComposedLayoutINS4_7SwizzleILi2ELi4ELi3EEENS4_18smem_ptr_flag_bitsILi16EEENSU_INS5_IJNSA_ILi8EEESH_EEENS5_IJSH_SB_EEEEEEEvNS4_8identityES13_S1D_vS1E_EENS_8epilogue10collective6detail29Sm90TmaWarpSpecializedAdapterINS1H_15DefaultEpilogueISJ_SK_SK_NS1G_6thread17LinearCombinationISJ_Li1EffLNS1L_9ScaleType4KindE0ELNS_15FloatRoundStyleE2ESJ_EENS1_15EpilogueDefaultEEEEEvvEEEEvNT_6ParamsE:
	.zero		1664


//--------------------- SYMBOLS --------------------------

	.type		.nv.reservedSmem.offset0,@object
	.size		.nv.reservedSmem.offset0,0x4
	.type		__assertfail,@function
